//
// Generated by NVIDIA NVVM Compiler
//
// Compiler Build ID: CL-36424714
// Cuda compilation tools, release 13.0, V13.0.88
// Based on NVVM 20.0.0
//

.version 9.0
.target sm_100
.address_size 64

	// .globl	_Z21vector_vector_productPKfS0_iPf

.visible .entry _Z21vector_vector_productPKfS0_iPf(
	.param .u64 .ptr .align 1 _Z21vector_vector_productPKfS0_iPf_param_0,
	.param .u64 .ptr .align 1 _Z21vector_vector_productPKfS0_iPf_param_1,
	.param .u32 _Z21vector_vector_productPKfS0_iPf_param_2,
	.param .u64 .ptr .align 1 _Z21vector_vector_productPKfS0_iPf_param_3
)
{
	.reg .pred 	%p<2>;
	.reg .b32 	%r<6>;
	.reg .b32 	%f<5>;
	.reg .b64 	%rd<10>;

	ld.param.u64 	%rd1, [_Z21vector_vector_productPKfS0_iPf_param_0];
	ld.param.u64 	%rd2, [_Z21vector_vector_productPKfS0_iPf_param_1];
	ld.param.u32 	%r2, [_Z21vector_vector_productPKfS0_iPf_param_2];
	ld.param.u64 	%rd3, [_Z21vector_vector_productPKfS0_iPf_param_3];
	mov.u32 	%r3, %ctaid.x;
	mov.u32 	%r4, %ntid.x;
	mov.u32 	%r5, %tid.x;
	mad.lo.s32 	%r1, %r3, %r4, %r5;
	setp.ge.s32 	%p1, %r1, %r2;
	@%p1 bra 	$L__BB0_2;
	cvta.to.global.u64 	%rd4, %rd1;
	cvta.to.global.u64 	%rd5, %rd2;
	cvta.to.global.u64 	%rd6, %rd3;
	mul.wide.s32 	%rd7, %r1, 4;
	add.s64 	%rd8, %rd4, %rd7;
	ld.global.f32 	%f1, [%rd8];
	add.s64 	%rd9, %rd5, %rd7;
	ld.global.f32 	%f2, [%rd9];
	mul.f32 	%f3, %f1, %f2;
	atom.global.add.f32 	%f4, [%rd6], %f3;
$L__BB0_2:
	ret;

}
	// .globl	_Z21matrix_vector_productPKfS0_iPf
.visible .entry _Z21matrix_vector_productPKfS0_iPf(
	.param .u64 .ptr .align 1 _Z21matrix_vector_productPKfS0_iPf_param_0,
	.param .u64 .ptr .align 1 _Z21matrix_vector_productPKfS0_iPf_param_1,
	.param .u32 _Z21matrix_vector_productPKfS0_iPf_param_2,
	.param .u64 .ptr .align 1 _Z21matrix_vector_productPKfS0_iPf_param_3
)
{
	.reg .pred 	%p<11>;
	.reg .b32 	%r<37>;
	.reg .b32 	%f<112>;
	.reg .b64 	%rd<31>;

	ld.param.u64 	%rd11, [_Z21matrix_vector_productPKfS0_iPf_param_0];
	ld.param.u64 	%rd12, [_Z21matrix_vector_productPKfS0_iPf_param_1];
	ld.param.u32 	%r23, [_Z21matrix_vector_productPKfS0_iPf_param_2];
	ld.param.u64 	%rd10, [_Z21matrix_vector_productPKfS0_iPf_param_3];
	cvta.to.global.u64 	%rd1, %rd12;
	cvta.to.global.u64 	%rd2, %rd11;
	mov.u32 	%r24, %ctaid.x;
	mov.u32 	%r25, %ntid.x;
	mov.u32 	%r26, %tid.x;
	mad.lo.s32 	%r1, %r24, %r25, %r26;
	setp.ge.s32 	%p1, %r1, %r23;
	@%p1 bra 	$L__BB1_15;
	setp.lt.s32 	%p2, %r23, 1;
	mov.f32 	%f111, 0f00000000;
	@%p2 bra 	$L__BB1_14;
	mul.lo.s32 	%r2, %r23, %r1;
	and.b32  	%r3, %r23, 15;
	setp.lt.u32 	%p3, %r23, 16;
	mov.f32 	%f111, 0f00000000;
	mov.b32 	%r33, 0;
	@%p3 bra 	$L__BB1_5;
	and.b32  	%r33, %r23, 2147483632;
	neg.s32 	%r31, %r33;
	add.s64 	%rd3, %rd2, 32;
	add.s64 	%rd29, %rd1, 32;
	mov.f32 	%f111, 0f00000000;
	mov.u32 	%r30, %r2;
$L__BB1_4:
	.pragma "nounroll";
	mul.wide.s32 	%rd13, %r30, 4;
	add.s64 	%rd14, %rd3, %rd13;
	ld.global.f32 	%f18, [%rd14+-32];
	ld.global.f32 	%f19, [%rd29+-32];
	fma.rn.f32 	%f20, %f18, %f19, %f111;
	ld.global.f32 	%f21, [%rd14+-28];
	ld.global.f32 	%f22, [%rd29+-28];
	fma.rn.f32 	%f23, %f21, %f22, %f20;
	ld.global.f32 	%f24, [%rd14+-24];
	ld.global.f32 	%f25, [%rd29+-24];
	fma.rn.f32 	%f26, %f24, %f25, %f23;
	ld.global.f32 	%f27, [%rd14+-20];
	ld.global.f32 	%f28, [%rd29+-20];
	fma.rn.f32 	%f29, %f27, %f28, %f26;
	ld.global.f32 	%f30, [%rd14+-16];
	ld.global.f32 	%f31, [%rd29+-16];
	fma.rn.f32 	%f32, %f30, %f31, %f29;
	ld.global.f32 	%f33, [%rd14+-12];
	ld.global.f32 	%f34, [%rd29+-12];
	fma.rn.f32 	%f35, %f33, %f34, %f32;
	ld.global.f32 	%f36, [%rd14+-8];
	ld.global.f32 	%f37, [%rd29+-8];
	fma.rn.f32 	%f38, %f36, %f37, %f35;
	ld.global.f32 	%f39, [%rd14+-4];
	ld.global.f32 	%f40, [%rd29+-4];
	fma.rn.f32 	%f41, %f39, %f40, %f38;
	ld.global.f32 	%f42, [%rd14];
	ld.global.f32 	%f43, [%rd29];
	fma.rn.f32 	%f44, %f42, %f43, %f41;
	ld.global.f32 	%f45, [%rd14+4];
	ld.global.f32 	%f46, [%rd29+4];
	fma.rn.f32 	%f47, %f45, %f46, %f44;
	ld.global.f32 	%f48, [%rd14+8];
	ld.global.f32 	%f49, [%rd29+8];
	fma.rn.f32 	%f50, %f48, %f49, %f47;
	ld.global.f32 	%f51, [%rd14+12];
	ld.global.f32 	%f52, [%rd29+12];
	fma.rn.f32 	%f53, %f51, %f52, %f50;
	ld.global.f32 	%f54, [%rd14+16];
	ld.global.f32 	%f55, [%rd29+16];
	fma.rn.f32 	%f56, %f54, %f55, %f53;
	ld.global.f32 	%f57, [%rd14+20];
	ld.global.f32 	%f58, [%rd29+20];
	fma.rn.f32 	%f59, %f57, %f58, %f56;
	ld.global.f32 	%f60, [%rd14+24];
	ld.global.f32 	%f61, [%rd29+24];
	fma.rn.f32 	%f62, %f60, %f61, %f59;
	ld.global.f32 	%f63, [%rd14+28];
	ld.global.f32 	%f64, [%rd29+28];
	fma.rn.f32 	%f111, %f63, %f64, %f62;
	add.s32 	%r31, %r31, 16;
	add.s32 	%r30, %r30, 16;
	add.s64 	%rd29, %rd29, 64;
	setp.ne.s32 	%p4, %r31, 0;
	@%p4 bra 	$L__BB1_4;
$L__BB1_5:
	setp.eq.s32 	%p5, %r3, 0;
	@%p5 bra 	$L__BB1_14;
	and.b32  	%r11, %r23, 7;
	setp.lt.u32 	%p6, %r3, 8;
	@%p6 bra 	$L__BB1_8;
	add.s32 	%r28, %r33, %r2;
	mul.wide.s32 	%rd15, %r28, 4;
	add.s64 	%rd16, %rd2, %rd15;
	ld.global.f32 	%f66, [%rd16];
	mul.wide.u32 	%rd17, %r33, 4;
	add.s64 	%rd18, %rd1, %rd17;
	ld.global.f32 	%f67, [%rd18];
	fma.rn.f32 	%f68, %f66, %f67, %f111;
	ld.global.f32 	%f69, [%rd16+4];
	ld.global.f32 	%f70, [%rd18+4];
	fma.rn.f32 	%f71, %f69, %f70, %f68;
	ld.global.f32 	%f72, [%rd16+8];
	ld.global.f32 	%f73, [%rd18+8];
	fma.rn.f32 	%f74, %f72, %f73, %f71;
	ld.global.f32 	%f75, [%rd16+12];
	ld.global.f32 	%f76, [%rd18+12];
	fma.rn.f32 	%f77, %f75, %f76, %f74;
	ld.global.f32 	%f78, [%rd16+16];
	ld.global.f32 	%f79, [%rd18+16];
	fma.rn.f32 	%f80, %f78, %f79, %f77;
	ld.global.f32 	%f81, [%rd16+20];
	ld.global.f32 	%f82, [%rd18+20];
	fma.rn.f32 	%f83, %f81, %f82, %f80;
	ld.global.f32 	%f84, [%rd16+24];
	ld.global.f32 	%f85, [%rd18+24];
	fma.rn.f32 	%f86, %f84, %f85, %f83;
	ld.global.f32 	%f87, [%rd16+28];
	ld.global.f32 	%f88, [%rd18+28];
	fma.rn.f32 	%f111, %f87, %f88, %f86;
	add.s32 	%r33, %r33, 8;
$L__BB1_8:
	setp.eq.s32 	%p7, %r11, 0;
	@%p7 bra 	$L__BB1_14;
	and.b32  	%r14, %r23, 3;
	setp.lt.u32 	%p8, %r11, 4;
	@%p8 bra 	$L__BB1_11;
	add.s32 	%r29, %r33, %r2;
	mul.wide.s32 	%rd19, %r29, 4;
	add.s64 	%rd20, %rd2, %rd19;
	ld.global.f32 	%f90, [%rd20];
	mul.wide.u32 	%rd21, %r33, 4;
	add.s64 	%rd22, %rd1, %rd21;
	ld.global.f32 	%f91, [%rd22];
	fma.rn.f32 	%f92, %f90, %f91, %f111;
	ld.global.f32 	%f93, [%rd20+4];
	ld.global.f32 	%f94, [%rd22+4];
	fma.rn.f32 	%f95, %f93, %f94, %f92;
	ld.global.f32 	%f96, [%rd20+8];
	ld.global.f32 	%f97, [%rd22+8];
	fma.rn.f32 	%f98, %f96, %f97, %f95;
	ld.global.f32 	%f99, [%rd20+12];
	ld.global.f32 	%f100, [%rd22+12];
	fma.rn.f32 	%f111, %f99, %f100, %f98;
	add.s32 	%r33, %r33, 4;
$L__BB1_11:
	setp.eq.s32 	%p9, %r14, 0;
	@%p9 bra 	$L__BB1_14;
	mul.wide.u32 	%rd23, %r33, 4;
	add.s64 	%rd30, %rd1, %rd23;
	add.s32 	%r36, %r33, %r2;
	neg.s32 	%r35, %r14;
$L__BB1_13:
	.pragma "nounroll";
	mul.wide.s32 	%rd24, %r36, 4;
	add.s64 	%rd25, %rd2, %rd24;
	ld.global.f32 	%f101, [%rd25];
	ld.global.f32 	%f102, [%rd30];
	fma.rn.f32 	%f111, %f101, %f102, %f111;
	add.s64 	%rd30, %rd30, 4;
	add.s32 	%r36, %r36, 1;
	add.s32 	%r35, %r35, 1;
	setp.ne.s32 	%p10, %r35, 0;
	@%p10 bra 	$L__BB1_13;
$L__BB1_14:
	cvta.to.global.u64 	%rd26, %rd10;
	mul.wide.s32 	%rd27, %r1, 4;
	add.s64 	%rd28, %rd26, %rd27;
	st.global.f32 	[%rd28], %f111;
$L__BB1_15:
	ret;

}
	// .globl	_Z15vector_additionPKfS0_ifPf
.visible .entry _Z15vector_additionPKfS0_ifPf(
	.param .u64 .ptr .align 1 _Z15vector_additionPKfS0_ifPf_param_0,
	.param .u64 .ptr .align 1 _Z15vector_additionPKfS0_ifPf_param_1,
	.param .u32 _Z15vector_additionPKfS0_ifPf_param_2,
	.param .f32 _Z15vector_additionPKfS0_ifPf_param_3,
	.param .u64 .ptr .align 1 _Z15vector_additionPKfS0_ifPf_param_4
)
{
	.reg .pred 	%p<2>;
	.reg .b32 	%r<6>;
	.reg .b32 	%f<5>;
	.reg .b64 	%rd<11>;

	ld.param.u64 	%rd1, [_Z15vector_additionPKfS0_ifPf_param_0];
	ld.param.u64 	%rd2, [_Z15vector_additionPKfS0_ifPf_param_1];
	ld.param.u32 	%r2, [_Z15vector_additionPKfS0_ifPf_param_2];
	ld.param.f32 	%f1, [_Z15vector_additionPKfS0_ifPf_param_3];
	ld.param.u64 	%rd3, [_Z15vector_additionPKfS0_ifPf_param_4];
	mov.u32 	%r3, %ctaid.x;
	mov.u32 	%r4, %ntid.x;
	mov.u32 	%r5, %tid.x;
	mad.lo.s32 	%r1, %r3, %r4, %r5;
	setp.ge.s32 	%p1, %r1, %r2;
	@%p1 bra 	$L__BB2_2;
	cvta.to.global.u64 	%rd4, %rd1;
	cvta.to.global.u64 	%rd5, %rd2;
	cvta.to.global.u64 	%rd6, %rd3;
	mul.wide.s32 	%rd7, %r1, 4;
	add.s64 	%rd8, %rd4, %rd7;
	ld.global.f32 	%f2, [%rd8];
	add.s64 	%rd9, %rd5, %rd7;
	ld.global.f32 	%f3, [%rd9];
	fma.rn.f32 	%f4, %f1, %f3, %f2;
	add.s64 	%rd10, %rd6, %rd7;
	st.global.f32 	[%rd10], %f4;
$L__BB2_2:
	ret;

}
	// .globl	_Z18vector_subtractionPKfS0_ifPf
.visible .entry _Z18vector_subtractionPKfS0_ifPf(
	.param .u64 .ptr .align 1 _Z18vector_subtractionPKfS0_ifPf_param_0,
	.param .u64 .ptr .align 1 _Z18vector_subtractionPKfS0_ifPf_param_1,
	.param .u32 _Z18vector_subtractionPKfS0_ifPf_param_2,
	.param .f32 _Z18vector_subtractionPKfS0_ifPf_param_3,
	.param .u64 .ptr .align 1 _Z18vector_subtractionPKfS0_ifPf_param_4
)
{
	.reg .pred 	%p<2>;
	.reg .b32 	%r<6>;
	.reg .b32 	%f<6>;
	.reg .b64 	%rd<11>;

	ld.param.u64 	%rd1, [_Z18vector_subtractionPKfS0_ifPf_param_0];
	ld.param.u64 	%rd2, [_Z18vector_subtractionPKfS0_ifPf_param_1];
	ld.param.u32 	%r2, [_Z18vector_subtractionPKfS0_ifPf_param_2];
	ld.param.f32 	%f1, [_Z18vector_subtractionPKfS0_ifPf_param_3];
	ld.param.u64 	%rd3, [_Z18vector_subtractionPKfS0_ifPf_param_4];
	mov.u32 	%r3, %ctaid.x;
	mov.u32 	%r4, %ntid.x;
	mov.u32 	%r5, %tid.x;
	mad.lo.s32 	%r1, %r3, %r4, %r5;
	setp.ge.s32 	%p1, %r1, %r2;
	@%p1 bra 	$L__BB3_2;
	cvta.to.global.u64 	%rd4, %rd1;
	cvta.to.global.u64 	%rd5, %rd2;
	cvta.to.global.u64 	%rd6, %rd3;
	mul.wide.s32 	%rd7, %r1, 4;
	add.s64 	%rd8, %rd4, %rd7;
	ld.global.f32 	%f2, [%rd8];
	add.s64 	%rd9, %rd5, %rd7;
	ld.global.f32 	%f3, [%rd9];
	mul.f32 	%f4, %f1, %f3;
	sub.f32 	%f5, %f2, %f4;
	add.s64 	%rd10, %rd6, %rd7;
	st.global.f32 	[%rd10], %f5;
$L__BB3_2:
	ret;

}
	// .globl	_Z21scalar_vector_productfPKfiPf
.visible .entry _Z21scalar_vector_productfPKfiPf(
	.param .f32 _Z21scalar_vector_productfPKfiPf_param_0,
	.param .u64 .ptr .align 1 _Z21scalar_vector_productfPKfiPf_param_1,
	.param .u32 _Z21scalar_vector_productfPKfiPf_param_2,
	.param .u64 .ptr .align 1 _Z21scalar_vector_productfPKfiPf_param_3
)
{
	.reg .pred 	%p<2>;
	.reg .b32 	%r<6>;
	.reg .b32 	%f<4>;
	.reg .b64 	%rd<8>;

	ld.param.f32 	%f1, [_Z21scalar_vector_productfPKfiPf_param_0];
	ld.param.u64 	%rd1, [_Z21scalar_vector_productfPKfiPf_param_1];
	ld.param.u32 	%r2, [_Z21scalar_vector_productfPKfiPf_param_2];
	ld.param.u64 	%rd2, [_Z21scalar_vector_productfPKfiPf_param_3];
	mov.u32 	%r3, %ctaid.x;
	mov.u32 	%r4, %ntid.x;
	mov.u32 	%r5, %tid.x;
	mad.lo.s32 	%r1, %r3, %r4, %r5;
	setp.ge.s32 	%p1, %r1, %r2;
	@%p1 bra 	$L__BB4_2;
	cvta.to.global.u64 	%rd3, %rd1;
	cvta.to.global.u64 	%rd4, %rd2;
	mul.wide.s32 	%rd5, %r1, 4;
	add.s64 	%rd6, %rd3, %rd5;
	ld.global.f32 	%f2, [%rd6];
	mul.f32 	%f3, %f1, %f2;
	add.s64 	%rd7, %rd4, %rd5;
	st.global.f32 	[%rd7], %f3;
$L__BB4_2:
	ret;

}
	// .globl	_Z17vector_differencePKfS0_iPf
.visible .entry _Z17vector_differencePKfS0_iPf(
	.param .u64 .ptr .align 1 _Z17vector_differencePKfS0_iPf_param_0,
	.param .u64 .ptr .align 1 _Z17vector_differencePKfS0_iPf_param_1,
	.param .u32 _Z17vector_differencePKfS0_iPf_param_2,
	.param .u64 .ptr .align 1 _Z17vector_differencePKfS0_iPf_param_3
)
{
	.reg .pred 	%p<2>;
	.reg .b32 	%r<6>;
	.reg .b32 	%f<4>;
	.reg .b64 	%rd<11>;

	ld.param.u64 	%rd1, [_Z17vector_differencePKfS0_iPf_param_0];
	ld.param.u64 	%rd2, [_Z17vector_differencePKfS0_iPf_param_1];
	ld.param.u32 	%r2, [_Z17vector_differencePKfS0_iPf_param_2];
	ld.param.u64 	%rd3, [_Z17vector_differencePKfS0_iPf_param_3];
	mov.u32 	%r3, %ctaid.x;
	mov.u32 	%r4, %ntid.x;
	mov.u32 	%r5, %tid.x;
	mad.lo.s32 	%r1, %r3, %r4, %r5;
	setp.ge.s32 	%p1, %r1, %r2;
	@%p1 bra 	$L__BB5_2;
	cvta.to.global.u64 	%rd4, %rd1;
	cvta.to.global.u64 	%rd5, %rd2;
	cvta.to.global.u64 	%rd6, %rd3;
	mul.wide.s32 	%rd7, %r1, 4;
	add.s64 	%rd8, %rd4, %rd7;
	ld.global.f32 	%f1, [%rd8];
	add.s64 	%rd9, %rd5, %rd7;
	ld.global.f32 	%f2, [%rd9];
	sub.f32 	%f3, %f1, %f2;
	add.s64 	%rd10, %rd6, %rd7;
	st.global.f32 	[%rd10], %f3;
$L__BB5_2:
	ret;

}
	// .globl	_Z19vector_norm_squaredPKfiPf
.visible .entry _Z19vector_norm_squaredPKfiPf(
	.param .u64 .ptr .align 1 _Z19vector_norm_squaredPKfiPf_param_0,
	.param .u32 _Z19vector_norm_squaredPKfiPf_param_1,
	.param .u64 .ptr .align 1 _Z19vector_norm_squaredPKfiPf_param_2
)
{
	.reg .pred 	%p<2>;
	.reg .b32 	%r<6>;
	.reg .b32 	%f<4>;
	.reg .b64 	%rd<7>;

	ld.param.u64 	%rd1, [_Z19vector_norm_squaredPKfiPf_param_0];
	ld.param.u32 	%r2, [_Z19vector_norm_squaredPKfiPf_param_1];
	ld.param.u64 	%rd2, [_Z19vector_norm_squaredPKfiPf_param_2];
	mov.u32 	%r3, %ctaid.x;
	mov.u32 	%r4, %ntid.x;
	mov.u32 	%r5, %tid.x;
	mad.lo.s32 	%r1, %r3, %r4, %r5;
	setp.ge.s32 	%p1, %r1, %r2;
	@%p1 bra 	$L__BB6_2;
	cvta.to.global.u64 	%rd3, %rd1;
	cvta.to.global.u64 	%rd4, %rd2;
	mul.wide.s32 	%rd5, %r1, 4;
	add.s64 	%rd6, %rd3, %rd5;
	ld.global.f32 	%f1, [%rd6];
	mul.f32 	%f2, %f1, %f1;
	atom.global.add.f32 	%f3, [%rd4], %f2;
$L__BB6_2:
	ret;

}


// ===== COMPILED SASS (sm_100) =====

	.target	sm_100

	.elftype	@"ET_EXEC"


//--------------------- .note.nv.tkinfo           --------------------------
	.section	.note.nv.tkinfo,"",@"SHT_NOTE"
	.sectionflags	@"SHF_NOTE_NV_TKINFO"
	.tkinfo
        /*0018*/ 	.word	0x00000002
        /*0030*/ 	.string	""
        /*0030*/ 	.string	"ptxas"
        /*0030*/ 	.string	"Cuda compilation tools, release 13.0, V13.0.88"
        /*0030*/ 	.string	"Build cuda_13.0.r13.0/compiler.36424714_0"
        /*0030*/ 	.string	"-arch sm_100 -m 64 "



//--------------------- .note.nv.cuinfo           --------------------------
	.section	.note.nv.cuinfo,"",@"SHT_NOTE"
	.sectionflags	@"SHF_NOTE_NV_CUINFO"
        /*0018*/ 	.short	0x0002
        /*001a*/ 	.short	0x0064
        /*001c*/ 	.short	0x0082
	.zero		2


//--------------------- .nv.info                  --------------------------
	.section	.nv.info,"",@"SHT_CUDA_INFO"
	.align	4


	//----- nvinfo : EIATTR_REGCOUNT
	.align		4
        /*0000*/ 	.byte	0x04, 0x2f
        /*0002*/ 	.short	(.L_1 - .L_0)
	.align		4
.L_0:
        /*0004*/ 	.word	index@(_Z21vector_vector_productPKfS0_iPf)
        /*0008*/ 	.word	0x0000000c


	//----- nvinfo : EIATTR_FRAME_SIZE
	.align		4
.L_1:
        /*000c*/ 	.byte	0x04, 0x11
        /*000e*/ 	.short	(.L_3 - .L_2)
	.align		4
.L_2:
        /*0010*/ 	.word	index@(_Z21vector_vector_productPKfS0_iPf)
        /*0014*/ 	.word	0x00000000


	//----- nvinfo : EIATTR_REGCOUNT
	.align		4
.L_3:
        /*0018*/ 	.byte	0x04, 0x2f
        /*001a*/ 	.short	(.L_5 - .L_4)
	.align		4
.L_4:
        /*001c*/ 	.word	index@(_Z21matrix_vector_productPKfS0_iPf)
        /*0020*/ 	.word	0x0000001e


	//----- nvinfo : EIATTR_FRAME_SIZE
	.align		4
.L_5:
        /*0024*/ 	.byte	0x04, 0x11
        /*0026*/ 	.short	(.L_7 - .L_6)
	.align		4
.L_6:
        /*0028*/ 	.word	index@(_Z21matrix_vector_productPKfS0_iPf)
        /*002c*/ 	.word	0x00000000


	//----- nvinfo : EIATTR_REGCOUNT
	.align		4
.L_7:
        /*0030*/ 	.byte	0x04, 0x2f
        /*0032*/ 	.short	(.L_9 - .L_8)
	.align		4
.L_8:
        /*0034*/ 	.word	index@(_Z15vector_additionPKfS0_ifPf)
        /*0038*/ 	.word	0x0000000c


	//----- nvinfo : EIATTR_FRAME_SIZE
	.align		4
.L_9:
        /*003c*/ 	.byte	0x04, 0x11
        /*003e*/ 	.short	(.L_11 - .L_10)
	.align		4
.L_10:
        /*0040*/ 	.word	index@(_Z15vector_additionPKfS0_ifPf)
        /*0044*/ 	.word	0x00000000


	//----- nvinfo : EIATTR_REGCOUNT
	.align		4
.L_11:
        /*0048*/ 	.byte	0x04, 0x2f
        /*004a*/ 	.short	(.L_13 - .L_12)
	.align		4
.L_12:
        /*004c*/ 	.word	index@(_Z18vector_subtractionPKfS0_ifPf)
        /*0050*/ 	.word	0x0000000c


	//----- nvinfo : EIATTR_FRAME_SIZE
	.align		4
.L_13:
        /*0054*/ 	.byte	0x04, 0x11
        /*0056*/ 	.short	(.L_15 - .L_14)
	.align		4
.L_14:
        /*0058*/ 	.word	index@(_Z18vector_subtractionPKfS0_ifPf)
        /*005c*/ 	.word	0x00000000


	//----- nvinfo : EIATTR_REGCOUNT
	.align		4
.L_15:
        /*0060*/ 	.byte	0x04, 0x2f
        /*0062*/ 	.short	(.L_17 - .L_16)
	.align		4
.L_16:
        /*0064*/ 	.word	index@(_Z21scalar_vector_productfPKfiPf)
        /*0068*/ 	.word	0x0000000a


	//----- nvinfo : EIATTR_FRAME_SIZE
	.align		4
.L_17:
        /*006c*/ 	.byte	0x04, 0x11
        /*006e*/ 	.short	(.L_19 - .L_18)
	.align		4
.L_18:
        /*0070*/ 	.word	index@(_Z21scalar_vector_productfPKfiPf)
        /*0074*/ 	.word	0x00000000


	//----- nvinfo : EIATTR_REGCOUNT
	.align		4
.L_19:
        /*0078*/ 	.byte	0x04, 0x2f
        /*007a*/ 	.short	(.L_21 - .L_20)
	.align		4
.L_20:
        /*007c*/ 	.word	index@(_Z17vector_differencePKfS0_iPf)
        /*0080*/ 	.word	0x0000000c


	//----- nvinfo : EIATTR_FRAME_SIZE
	.align		4
.L_21:
        /*0084*/ 	.byte	0x04, 0x11
        /*0086*/ 	.short	(.L_23 - .L_22)
	.align		4
.L_22:
        /*0088*/ 	.word	index@(_Z17vector_differencePKfS0_iPf)
        /*008c*/ 	.word	0x00000000


	//----- nvinfo : EIATTR_REGCOUNT
	.align		4
.L_23:
        /*0090*/ 	.byte	0x04, 0x2f
        /*0092*/ 	.short	(.L_25 - .L_24)
	.align		4
.L_24:
        /*0094*/ 	.word	index@(_Z19vector_norm_squaredPKfiPf)
        /*0098*/ 	.word	0x0000000a


	//----- nvinfo : EIATTR_FRAME_SIZE
	.align		4
.L_25:
        /*009c*/ 	.byte	0x04, 0x11
        /*009e*/ 	.short	(.L_27 - .L_26)
	.align		4
.L_26:
        /*00a0*/ 	.word	index@(_Z19vector_norm_squaredPKfiPf)
        /*00a4*/ 	.word	0x00000000


	//----- nvinfo : EIATTR_MIN_STACK_SIZE
	.align		4
.L_27:
        /*00a8*/ 	.byte	0x04, 0x12
        /*00aa*/ 	.short	(.L_29 - .L_28)
	.align		4
.L_28:
        /*00ac*/ 	.word	index@(_Z19vector_norm_squaredPKfiPf)
        /*00b0*/ 	.word	0x00000000


	//----- nvinfo : EIATTR_MIN_STACK_SIZE
	.align		4
.L_29:
        /*00b4*/ 	.byte	0x04, 0x12
        /*00b6*/ 	.short	(.L_31 - .L_30)
	.align		4
.L_30:
        /*00b8*/ 	.word	index@(_Z17vector_differencePKfS0_iPf)
        /*00bc*/ 	.word	0x00000000


	//----- nvinfo : EIATTR_MIN_STACK_SIZE
	.align		4
.L_31:
        /*00c0*/ 	.byte	0x04, 0x12
        /*00c2*/ 	.short	(.L_33 - .L_32)
	.align		4
.L_32:
        /*00c4*/ 	.word	index@(_Z21scalar_vector_productfPKfiPf)
        /*00c8*/ 	.word	0x00000000


	//----- nvinfo : EIATTR_MIN_STACK_SIZE
	.align		4
.L_33:
        /*00cc*/ 	.byte	0x04, 0x12
        /*00ce*/ 	.short	(.L_35 - .L_34)
	.align		4
.L_34:
        /*00d0*/ 	.word	index@(_Z18vector_subtractionPKfS0_ifPf)
        /*00d4*/ 	.word	0x00000000


	//----- nvinfo : EIATTR_MIN_STACK_SIZE
	.align		4
.L_35:
        /*00d8*/ 	.byte	0x04, 0x12
        /*00da*/ 	.short	(.L_37 - .L_36)
	.align		4
.L_36:
        /*00dc*/ 	.word	index@(_Z15vector_additionPKfS0_ifPf)
        /*00e0*/ 	.word	0x00000000


	//----- nvinfo : EIATTR_MIN_STACK_SIZE
	.align		4
.L_37:
        /*00e4*/ 	.byte	0x04, 0x12
        /*00e6*/ 	.short	(.L_39 - .L_38)
	.align		4
.L_38:
        /*00e8*/ 	.word	index@(_Z21matrix_vector_productPKfS0_iPf)
        /*00ec*/ 	.word	0x00000000


	//----- nvinfo : EIATTR_MIN_STACK_SIZE
	.align		4
.L_39:
        /*00f0*/ 	.byte	0x04, 0x12
        /*00f2*/ 	.short	(.L_41 - .L_40)
	.align		4
.L_40:
        /*00f4*/ 	.word	index@(_Z21vector_vector_productPKfS0_iPf)
        /*00f8*/ 	.word	0x00000000
.L_41:


//--------------------- .nv.compat                --------------------------
	.section	.nv.compat,"",@"SHT_CUDA_COMPAT_INFO"
	.align	4
        /*0000*/ 	.byte	0x02, 0x09, 0x00, 0x00, 0x02, 0x02, 0x01, 0x00, 0x02, 0x05, 0x05, 0x00, 0x03, 0x07, 0x01, 0x01
        /*0010*/ 	.byte	0x02, 0x03, 0x00, 0x00, 0x02, 0x06, 0x01, 0x00, 0x04, 0x0b, 0x08, 0x00, 0x09, 0x00, 0x00, 0x00
        /*0020*/ 	.byte	0x00, 0x00, 0x00, 0x00


//--------------------- .nv.info._Z19vector_norm_squaredPKfiPf --------------------------
	.section	.nv.info._Z19vector_norm_squaredPKfiPf,"",@"SHT_CUDA_INFO"
	.sectionflags	@""
	.align	4


	//----- nvinfo : EIATTR_CUDA_API_VERSION
	.align		4
        /*0000*/ 	.byte	0x04, 0x37
        /*0002*/ 	.short	(.L_43 - .L_42)
.L_42:
        /*0004*/ 	.word	0x00000082


	//----- nvinfo : EIATTR_KPARAM_INFO
	.align		4
.L_43:
        /*0008*/ 	.byte	0x04, 0x17
        /*000a*/ 	.short	(.L_45 - .L_44)
.L_44:
        /*000c*/ 	.word	0x00000000
        /*0010*/ 	.short	0x0002
        /*0012*/ 	.short	0x0010
        /*0014*/ 	.byte	0x00, 0xf5, 0x21, 0x00


	//----- nvinfo : EIATTR_KPARAM_INFO
	.align		4
.L_45:
        /*0018*/ 	.byte	0x04, 0x17
        /*001a*/ 	.short	(.L_47 - .L_46)
.L_46:
        /*001c*/ 	.word	0x00000000
        /*0020*/ 	.short	0x0001
        /*0022*/ 	.short	0x0008
        /*0024*/ 	.byte	0x00, 0xf0, 0x11, 0x00


	//----- nvinfo : EIATTR_KPARAM_INFO
	.align		4
.L_47:
        /*0028*/ 	.byte	0x04, 0x17
        /*002a*/ 	.short	(.L_49 - .L_48)
.L_48:
        /*002c*/ 	.word	0x00000000
        /*0030*/ 	.short	0x0000
        /*0032*/ 	.short	0x0000
        /*0034*/ 	.byte	0x00, 0xf5, 0x21, 0x00


	//----- nvinfo : EIATTR_SPARSE_MMA_MASK
	.align		4
.L_49:
        /*0038*/ 	.byte	0x03, 0x50
        /*003a*/ 	.short	0x0000


	//----- nvinfo : EIATTR_MAXREG_COUNT
	.align		4
        /*003c*/ 	.byte	0x03, 0x1b
        /*003e*/ 	.short	0x00ff


	//----- nvinfo : EIATTR_MERCURY_ISA_VERSION
	.align		4
        /*0040*/ 	.byte	0x03, 0x5f
        /*0042*/ 	.short	0x0101


	//----- nvinfo : EIATTR_VRC_CTA_INIT_COUNT
	.align		4
        /*0044*/ 	.byte	0x02, 0x4a
	.zero		1
	.zero		1


	//----- nvinfo : EIATTR_EXIT_INSTR_OFFSETS
	.align		4
        /*0048*/ 	.byte	0x04, 0x1c
        /*004a*/ 	.short	(.L_51 - .L_50)


	//   ....[0]....
.L_50:
        /*004c*/ 	.word	0x00000070


	//   ....[1]....
        /*0050*/ 	.word	0x000000f0


	//----- nvinfo : EIATTR_CBANK_PARAM_SIZE
	.align		4
.L_51:
        /*0054*/ 	.byte	0x03, 0x19
        /*0056*/ 	.short	0x0018


	//----- nvinfo : EIATTR_PARAM_CBANK
	.align		4
        /*0058*/ 	.byte	0x04, 0x0a
        /*005a*/ 	.short	(.L_53 - .L_52)
	.align		4
.L_52:
        /*005c*/ 	.word	index@(.nv.constant0._Z19vector_norm_squaredPKfiPf)
        /*0060*/ 	.short	0x0380
        /*0062*/ 	.short	0x0018


	//----- nvinfo : EIATTR_SW_WAR
	.align		4
.L_53:
        /*0064*/ 	.byte	0x04, 0x36
        /*0066*/ 	.short	(.L_55 - .L_54)
.L_54:
        /*0068*/ 	.word	0x00000008
.L_55:


//--------------------- .nv.info._Z17vector_differencePKfS0_iPf --------------------------
	.section	.nv.info._Z17vector_differencePKfS0_iPf,"",@"SHT_CUDA_INFO"
	.sectionflags	@""
	.align	4


	//----- nvinfo : EIATTR_CUDA_API_VERSION
	.align		4
        /*0000*/ 	.byte	0x04, 0x37
        /*0002*/ 	.short	(.L_57 - .L_56)
.L_56:
        /*0004*/ 	.word	0x00000082


	//----- nvinfo : EIATTR_KPARAM_INFO
	.align		4
.L_57:
        /*0008*/ 	.byte	0x04, 0x17
        /*000a*/ 	.short	(.L_59 - .L_58)
.L_58:
        /*000c*/ 	.word	0x00000000
        /*0010*/ 	.short	0x0003
        /*0012*/ 	.short	0x0018
        /*0014*/ 	.byte	0x00, 0xf5, 0x21, 0x00


	//----- nvinfo : EIATTR_KPARAM_INFO
	.align		4
.L_59:
        /*0018*/ 	.byte	0x04, 0x17
        /*001a*/ 	.short	(.L_61 - .L_60)
.L_60:
        /*001c*/ 	.word	0x00000000
        /*0020*/ 	.short	0x0002
        /*0022*/ 	.short	0x0010
        /*0024*/ 	.byte	0x00, 0xf0, 0x11, 0x00


	//----- nvinfo : EIATTR_KPARAM_INFO
	.align		4
.L_61:
        /*0028*/ 	.byte	0x04, 0x17
        /*002a*/ 	.short	(.L_63 - .L_62)
.L_62:
        /*002c*/ 	.word	0x00000000
        /*0030*/ 	.short	0x0001
        /*0032*/ 	.short	0x0008
        /*0034*/ 	.byte	0x00, 0xf5, 0x21, 0x00


	//----- nvinfo : EIATTR_KPARAM_INFO
	.align		4
.L_63:
        /*0038*/ 	.byte	0x04, 0x17
        /*003a*/ 	.short	(.L_65 - .L_64)
.L_64:
        /*003c*/ 	.word	0x00000000
        /*0040*/ 	.short	0x0000
        /*0042*/ 	.short	0x0000
        /*0044*/ 	.byte	0x00, 0xf5, 0x21, 0x00


	//----- nvinfo : EIATTR_SPARSE_MMA_MASK
	.align		4
.L_65:
        /*0048*/ 	.byte	0x03, 0x50
        /*004a*/ 	.short	0x0000


	//----- nvinfo : EIATTR_MAXREG_COUNT
	.align		4
        /*004c*/ 	.byte	0x03, 0x1b
        /*004e*/ 	.short	0x00ff


	//----- nvinfo : EIATTR_MERCURY_ISA_VERSION
	.align		4
        /*0050*/ 	.byte	0x03, 0x5f
        /*0052*/ 	.short	0x0101


	//----- nvinfo : EIATTR_VRC_CTA_INIT_COUNT
	.align		4
        /*0054*/ 	.byte	0x02, 0x4a
	.zero		1
	.zero		1


	//----- nvinfo : EIATTR_EXIT_INSTR_OFFSETS
	.align		4
        /*0058*/ 	.byte	0x04, 0x1c
        /*005a*/ 	.short	(.L_67 - .L_66)


	//   ....[0]....
.L_66:
        /*005c*/ 	.word	0x00000070


	//   ....[1]....
        /*0060*/ 	.word	0x00000130


	//----- nvinfo : EIATTR_CBANK_PARAM_SIZE
	.align		4
.L_67:
        /*0064*/ 	.byte	0x03, 0x19
        /*0066*/ 	.short	0x0020


	//----- nvinfo : EIATTR_PARAM_CBANK
	.align		4
        /*0068*/ 	.byte	0x04, 0x0a
        /*006a*/ 	.short	(.L_69 - .L_68)
	.align		4
.L_68:
        /*006c*/ 	.word	index@(.nv.constant0._Z17vector_differencePKfS0_iPf)
        /*0070*/ 	.short	0x0380
        /*0072*/ 	.short	0x0020


	//----- nvinfo : EIATTR_SW_WAR
	.align		4
.L_69:
        /*0074*/ 	.byte	0x04, 0x36
        /*0076*/ 	.short	(.L_71 - .L_70)
.L_70:
        /*0078*/ 	.word	0x00000008
.L_71:


//--------------------- .nv.info._Z21scalar_vector_productfPKfiPf --------------------------
	.section	.nv.info._Z21scalar_vector_productfPKfiPf,"",@"SHT_CUDA_INFO"
	.sectionflags	@""
	.align	4


	//----- nvinfo : EIATTR_CUDA_API_VERSION
	.align		4
        /*0000*/ 	.byte	0x04, 0x37
        /*0002*/ 	.short	(.L_73 - .L_72)
.L_72:
        /*0004*/ 	.word	0x00000082


	//----- nvinfo : EIATTR_KPARAM_INFO
	.align		4
.L_73:
        /*0008*/ 	.byte	0x04, 0x17
        /*000a*/ 	.short	(.L_75 - .L_74)
.L_74:
        /*000c*/ 	.word	0x00000000
        /*0010*/ 	.short	0x0003
        /*0012*/ 	.short	0x0018
        /*0014*/ 	.byte	0x00, 0xf5, 0x21, 0x00


	//----- nvinfo : EIATTR_KPARAM_INFO
	.align		4
.L_75:
        /*0018*/ 	.byte	0x04, 0x17
        /*001a*/ 	.short	(.L_77 - .L_76)
.L_76:
        /*001c*/ 	.word	0x00000000
        /*0020*/ 	.short	0x0002
        /*0022*/ 	.short	0x0010
        /*0024*/ 	.byte	0x00, 0xf0, 0x11, 0x00


	//----- nvinfo : EIATTR_KPARAM_INFO
	.align		4
.L_77:
        /*0028*/ 	.byte	0x04, 0x17
        /*002a*/ 	.short	(.L_79 - .L_78)
.L_78:
        /*002c*/ 	.word	0x00000000
        /*0030*/ 	.short	0x0001
        /*0032*/ 	.short	0x0008
        /*0034*/ 	.byte	0x00, 0xf5, 0x21, 0x00


	//----- nvinfo : EIATTR_KPARAM_INFO
	.align		4
.L_79:
        /*0038*/ 	.byte	0x04, 0x17
        /*003a*/ 	.short	(.L_81 - .L_80)
.L_80:
        /*003c*/ 	.word	0x00000000
        /*0040*/ 	.short	0x0000
        /*0042*/ 	.short	0x0000
        /*0044*/ 	.byte	0x00, 0xf0, 0x11, 0x00


	//----- nvinfo : EIATTR_SPARSE_MMA_MASK
	.align		4
.L_81:
        /*0048*/ 	.byte	0x03, 0x50
        /*004a*/ 	.short	0x0000


	//----- nvinfo : EIATTR_MAXREG_COUNT
	.align		4
        /*004c*/ 	.byte	0x03, 0x1b
        /*004e*/ 	.short	0x00ff


	//----- nvinfo : EIATTR_MERCURY_ISA_VERSION
	.align		4
        /*0050*/ 	.byte	0x03, 0x5f
        /*0052*/ 	.short	0x0101


	//----- nvinfo : EIATTR_VRC_CTA_INIT_COUNT
	.align		4
        /*0054*/ 	.byte	0x02, 0x4a
	.zero		1
	.zero		1


	//----- nvinfo : EIATTR_EXIT_INSTR_OFFSETS
	.align		4
        /*0058*/ 	.byte	0x04, 0x1c
        /*005a*/ 	.short	(.L_83 - .L_82)


	//   ....[0]....
.L_82:
        /*005c*/ 	.word	0x00000070


	//   ....[1]....
        /*0060*/ 	.word	0x00000110


	//----- nvinfo : EIATTR_CBANK_PARAM_SIZE
	.align		4
.L_83:
        /*0064*/ 	.byte	0x03, 0x19
        /*0066*/ 	.short	0x0020


	//----- nvinfo : EIATTR_PARAM_CBANK
	.align		4
        /*0068*/ 	.byte	0x04, 0x0a
        /*006a*/ 	.short	(.L_85 - .L_84)
	.align		4
.L_84:
        /*006c*/ 	.word	index@(.nv.constant0._Z21scalar_vector_productfPKfiPf)
        /*0070*/ 	.short	0x0380
        /*0072*/ 	.short	0x0020


	//----- nvinfo : EIATTR_SW_WAR
	.align		4
.L_85:
        /*0074*/ 	.byte	0x04, 0x36
        /*0076*/ 	.short	(.L_87 - .L_86)
.L_86:
        /*0078*/ 	.word	0x00000008
.L_87:


//--------------------- .nv.info._Z18vector_subtractionPKfS0_ifPf --------------------------
	.section	.nv.info._Z18vector_subtractionPKfS0_ifPf,"",@"SHT_CUDA_INFO"
	.sectionflags	@""
	.align	4


	//----- nvinfo : EIATTR_CUDA_API_VERSION
	.align		4
        /*0000*/ 	.byte	0x04, 0x37
        /*0002*/ 	.short	(.L_89 - .L_88)
.L_88:
        /*0004*/ 	.word	0x00000082


	//----- nvinfo : EIATTR_KPARAM_INFO
	.align		4
.L_89:
        /*0008*/ 	.byte	0x04, 0x17
        /*000a*/ 	.short	(.L_91 - .L_90)
.L_90:
        /*000c*/ 	.word	0x00000000
        /*0010*/ 	.short	0x0004
        /*0012*/ 	.short	0x0018
        /*0014*/ 	.byte	0x00, 0xf5, 0x21, 0x00


	//----- nvinfo : EIATTR_KPARAM_INFO
	.align		4
.L_91:
        /*0018*/ 	.byte	0x04, 0x17
        /*001a*/ 	.short	(.L_93 - .L_92)
.L_92:
        /*001c*/ 	.word	0x00000000
        /*0020*/ 	.short	0x0003
        /*0022*/ 	.short	0x0014
        /*0024*/ 	.byte	0x00, 0xf0, 0x11, 0x00


	//----- nvinfo : EIATTR_KPARAM_INFO
	.align		4
.L_93:
        /*0028*/ 	.byte	0x04, 0x17
        /*002a*/ 	.short	(.L_95 - .L_94)
.L_94:
        /*002c*/ 	.word	0x00000000
        /*0030*/ 	.short	0x0002
        /*0032*/ 	.short	0x0010
        /*0034*/ 	.byte	0x00, 0xf0, 0x11, 0x00


	//----- nvinfo : EIATTR_KPARAM_INFO
	.align		4
.L_95:
        /*0038*/ 	.byte	0x04, 0x17
        /*003a*/ 	.short	(.L_97 - .L_96)
.L_96:
        /*003c*/ 	.word	0x00000000
        /*0040*/ 	.short	0x0001
        /*0042*/ 	.short	0x0008
        /*0044*/ 	.byte	0x00, 0xf5, 0x21, 0x00


	//----- nvinfo : EIATTR_KPARAM_INFO
	.align		4
.L_97:
        /*0048*/ 	.byte	0x04, 0x17
        /*004a*/ 	.short	(.L_99 - .L_98)
.L_98:
        /*004c*/ 	.word	0x00000000
        /*0050*/ 	.short	0x0000
        /*0052*/ 	.short	0x0000
        /*0054*/ 	.byte	0x00, 0xf5, 0x21, 0x00


	//----- nvinfo : EIATTR_SPARSE_MMA_MASK
	.align		4
.L_99:
        /*0058*/ 	.byte	0x03, 0x50
        /*005a*/ 	.short	0x0000


	//----- nvinfo : EIATTR_MAXREG_COUNT
	.align		4
        /*005c*/ 	.byte	0x03, 0x1b
        /*005e*/ 	.short	0x00ff


	//----- nvinfo : EIATTR_MERCURY_ISA_VERSION
	.align		4
        /*0060*/ 	.byte	0x03, 0x5f
        /*0062*/ 	.short	0x0101


	//----- nvinfo : EIATTR_VRC_CTA_INIT_COUNT
	.align		4
        /*0064*/ 	.byte	0x02, 0x4a
	.zero		1
	.zero		1


	//----- nvinfo : EIATTR_EXIT_INSTR_OFFSETS
	.align		4
        /*0068*/ 	.byte	0x04, 0x1c
        /*006a*/ 	.short	(.L_101 - .L_100)


	//   ....[0]....
.L_100:
        /*006c*/ 	.word	0x00000070


	//   ....[1]....
        /*0070*/ 	.word	0x00000140


	//----- nvinfo : EIATTR_CBANK_PARAM_SIZE
	.align		4
.L_101:
        /*0074*/ 	.byte	0x03, 0x19
        /*0076*/ 	.short	0x0020


	//----- nvinfo : EIATTR_PARAM_CBANK
	.align		4
        /*0078*/ 	.byte	0x04, 0x0a
        /*007a*/ 	.short	(.L_103 - .L_102)
	.align		4
.L_102:
        /*007c*/ 	.word	index@(.nv.constant0._Z18vector_subtractionPKfS0_ifPf)
        /*0080*/ 	.short	0x0380
        /*0082*/ 	.short	0x0020


	//----- nvinfo : EIATTR_SW_WAR
	.align		4
.L_103:
        /*0084*/ 	.byte	0x04, 0x36
        /*0086*/ 	.short	(.L_105 - .L_104)
.L_104:
        /*0088*/ 	.word	0x00000008
.L_105:


//--------------------- .nv.info._Z15vector_additionPKfS0_ifPf --------------------------
	.section	.nv.info._Z15vector_additionPKfS0_ifPf,"",@"SHT_CUDA_INFO"
	.sectionflags	@""
	.align	4


	//----- nvinfo : EIATTR_CUDA_API_VERSION
	.align		4
        /*0000*/ 	.byte	0x04, 0x37
        /*0002*/ 	.short	(.L_107 - .L_106)
.L_106:
        /*0004*/ 	.word	0x00000082


	//----- nvinfo : EIATTR_KPARAM_INFO
	.align		4
.L_107:
        /*0008*/ 	.byte	0x04, 0x17
        /*000a*/ 	.short	(.L_109 - .L_108)
.L_108:
        /*000c*/ 	.word	0x00000000
        /*0010*/ 	.short	0x0004
        /*0012*/ 	.short	0x0018
        /*0014*/ 	.byte	0x00, 0xf5, 0x21, 0x00


	//----- nvinfo : EIATTR_KPARAM_INFO
	.align		4
.L_109:
        /*0018*/ 	.byte	0x04, 0x17
        /*001a*/ 	.short	(.L_111 - .L_110)
.L_110:
        /*001c*/ 	.word	0x00000000
        /*0020*/ 	.short	0x0003
        /*0022*/ 	.short	0x0014
        /*0024*/ 	.byte	0x00, 0xf0, 0x11, 0x00


	//----- nvinfo : EIATTR_KPARAM_INFO
	.align		4
.L_111:
        /*0028*/ 	.byte	0x04, 0x17
        /*002a*/ 	.short	(.L_113 - .L_112)
.L_112:
        /*002c*/ 	.word	0x00000000
        /*0030*/ 	.short	0x0002
        /*0032*/ 	.short	0x0010
        /*0034*/ 	.byte	0x00, 0xf0, 0x11, 0x00


	//----- nvinfo : EIATTR_KPARAM_INFO
	.align		4
.L_113:
        /*0038*/ 	.byte	0x04, 0x17
        /*003a*/ 	.short	(.L_115 - .L_114)
.L_114:
        /*003c*/ 	.word	0x00000000
        /*0040*/ 	.short	0x0001
        /*0042*/ 	.short	0x0008
        /*0044*/ 	.byte	0x00, 0xf5, 0x21, 0x00


	//----- nvinfo : EIATTR_KPARAM_INFO
	.align		4
.L_115:
        /*0048*/ 	.byte	0x04, 0x17
        /*004a*/ 	.short	(.L_117 - .L_116)
.L_116:
        /*004c*/ 	.word	0x00000000
        /*0050*/ 	.short	0x0000
        /*0052*/ 	.short	0x0000
        /*0054*/ 	.byte	0x00, 0xf5, 0x21, 0x00


	//----- nvinfo : EIATTR_SPARSE_MMA_MASK
	.align		4
.L_117:
        /*0058*/ 	.byte	0x03, 0x50
        /*005a*/ 	.short	0x0000


	//----- nvinfo : EIATTR_MAXREG_COUNT
	.align		4
        /*005c*/ 	.byte	0x03, 0x1b
        /*005e*/ 	.short	0x00ff


	//----- nvinfo : EIATTR_MERCURY_ISA_VERSION
	.align		4
        /*0060*/ 	.byte	0x03, 0x5f
        /*0062*/ 	.short	0x0101


	//----- nvinfo : EIATTR_VRC_CTA_INIT_COUNT
	.align		4
        /*0064*/ 	.byte	0x02, 0x4a
	.zero		1
	.zero		1


	//----- nvinfo : EIATTR_EXIT_INSTR_OFFSETS
	.align		4
        /*0068*/ 	.byte	0x04, 0x1c
        /*006a*/ 	.short	(.L_119 - .L_118)


	//   ....[0]....
.L_118:
        /*006c*/ 	.word	0x00000070


	//   ....[1]....
        /*0070*/ 	.word	0x00000140


	//----- nvinfo : EIATTR_CBANK_PARAM_SIZE
	.align		4
.L_119:
        /*0074*/ 	.byte	0x03, 0x19
        /*0076*/ 	.short	0x0020


	//----- nvinfo : EIATTR_PARAM_CBANK
	.align		4
        /*0078*/ 	.byte	0x04, 0x0a
        /*007a*/ 	.short	(.L_121 - .L_120)
	.align		4
.L_120:
        /*007c*/ 	.word	index@(.nv.constant0._Z15vector_additionPKfS0_ifPf)
        /*0080*/ 	.short	0x0380
        /*0082*/ 	.short	0x0020


	//----- nvinfo : EIATTR_SW_WAR
	.align		4
.L_121:
        /*0084*/ 	.byte	0x04, 0x36
        /*0086*/ 	.short	(.L_123 - .L_122)
.L_122:
        /*0088*/ 	.word	0x00000008
.L_123:


//--------------------- .nv.info._Z21matrix_vector_productPKfS0_iPf --------------------------
	.section	.nv.info._Z21matrix_vector_productPKfS0_iPf,"",@"SHT_CUDA_INFO"
	.sectionflags	@""
	.align	4


	//----- nvinfo : EIATTR_CUDA_API_VERSION
	.align		4
        /*0000*/ 	.byte	0x04, 0x37
        /*0002*/ 	.short	(.L_125 - .L_124)
.L_124:
        /*0004*/ 	.word	0x00000082


	//----- nvinfo : EIATTR_KPARAM_INFO
	.align		4
.L_125:
        /*0008*/ 	.byte	0x04, 0x17
        /*000a*/ 	.short	(.L_127 - .L_126)
.L_126:
        /*000c*/ 	.word	0x00000000
        /*0010*/ 	.short	0x0003
        /*0012*/ 	.short	0x0018
        /*0014*/ 	.byte	0x00, 0xf5, 0x21, 0x00


	//----- nvinfo : EIATTR_KPARAM_INFO
	.align		4
.L_127:
        /*0018*/ 	.byte	0x04, 0x17
        /*001a*/ 	.short	(.L_129 - .L_128)
.L_128:
        /*001c*/ 	.word	0x00000000
        /*0020*/ 	.short	0x0002
        /*0022*/ 	.short	0x0010
        /*0024*/ 	.byte	0x00, 0xf0, 0x11, 0x00


	//----- nvinfo : EIATTR_KPARAM_INFO
	.align		4
.L_129:
        /*0028*/ 	.byte	0x04, 0x17
        /*002a*/ 	.short	(.L_131 - .L_130)
.L_130:
        /*002c*/ 	.word	0x00000000
        /*0030*/ 	.short	0x0001
        /*0032*/ 	.short	0x0008
        /*0034*/ 	.byte	0x00, 0xf5, 0x21, 0x00


	//----- nvinfo : EIATTR_KPARAM_INFO
	.align		4
.L_131:
        /*0038*/ 	.byte	0x04, 0x17
        /*003a*/ 	.short	(.L_133 - .L_132)
.L_132:
        /*003c*/ 	.word	0x00000000
        /*0040*/ 	.short	0x0000
        /*0042*/ 	.short	0x0000
        /*0044*/ 	.byte	0x00, 0xf5, 0x21, 0x00


	//----- nvinfo : EIATTR_SPARSE_MMA_MASK
	.align		4
.L_133:
        /*0048*/ 	.byte	0x03, 0x50
        /*004a*/ 	.short	0x0000


	//----- nvinfo : EIATTR_MAXREG_COUNT
	.align		4
        /*004c*/ 	.byte	0x03, 0x1b
        /*004e*/ 	.short	0x00ff


	//----- nvinfo : EIATTR_MERCURY_ISA_VERSION
	.align		4
        /*0050*/ 	.byte	0x03, 0x5f
        /*0052*/ 	.short	0x0101


	//----- nvinfo : EIATTR_VRC_CTA_INIT_COUNT
	.align		4
        /*0054*/ 	.byte	0x02, 0x4a
	.zero		1
	.zero		1


	//----- nvinfo : EIATTR_EXIT_INSTR_OFFSETS
	.align		4
        /*0058*/ 	.byte	0x04, 0x1c
        /*005a*/ 	.short	(.L_135 - .L_134)


	//   ....[0]....
.L_134:
        /*005c*/ 	.word	0x00000070


	//   ....[1]....
        /*0060*/ 	.word	0x00000a80


	//----- nvinfo : EIATTR_CBANK_PARAM_SIZE
	.align		4
.L_135:
        /*0064*/ 	.byte	0x03, 0x19
        /*0066*/ 	.short	0x0020


	//----- nvinfo : EIATTR_PARAM_CBANK
	.align		4
        /*0068*/ 	.byte	0x04, 0x0a
        /*006a*/ 	.short	(.L_137 - .L_136)
	.align		4
.L_136:
        /*006c*/ 	.word	index@(.nv.constant0._Z21matrix_vector_productPKfS0_iPf)
        /*0070*/ 	.short	0x0380
        /*0072*/ 	.short	0x0020


	//----- nvinfo : EIATTR_SW_WAR
	.align		4
.L_137:
        /*0074*/ 	.byte	0x04, 0x36
        /*0076*/ 	.short	(.L_139 - .L_138)
.L_138:
        /*0078*/ 	.word	0x00000008
.L_139:


//--------------------- .nv.info._Z21vector_vector_productPKfS0_iPf --------------------------
	.section	.nv.info._Z21vector_vector_productPKfS0_iPf,"",@"SHT_CUDA_INFO"
	.sectionflags	@""
	.align	4


	//----- nvinfo : EIATTR_CUDA_API_VERSION
	.align		4
        /*0000*/ 	.byte	0x04, 0x37
        /*0002*/ 	.short	(.L_141 - .L_140)
.L_140:
        /*0004*/ 	.word	0x00000082


	//----- nvinfo : EIATTR_KPARAM_INFO
	.align		4
.L_141:
        /*0008*/ 	.byte	0x04, 0x17
        /*000a*/ 	.short	(.L_143 - .L_142)
.L_142:
        /*000c*/ 	.word	0x00000000
        /*0010*/ 	.short	0x0003
        /*0012*/ 	.short	0x0018
        /*0014*/ 	.byte	0x00, 0xf5, 0x21, 0x00


	//----- nvinfo : EIATTR_KPARAM_INFO
	.align		4
.L_143:
        /*0018*/ 	.byte	0x04, 0x17
        /*001a*/ 	.short	(.L_145 - .L_144)
.L_144:
        /*001c*/ 	.word	0x00000000
        /*0020*/ 	.short	0x0002
        /*0022*/ 	.short	0x0010
        /*0024*/ 	.byte	0x00, 0xf0, 0x11, 0x00


	//----- nvinfo : EIATTR_KPARAM_INFO
	.align		4
.L_145:
        /*0028*/ 	.byte	0x04, 0x17
        /*002a*/ 	.short	(.L_147 - .L_146)
.L_146:
        /*002c*/ 	.word	0x00000000
        /*0030*/ 	.short	0x0001
        /*0032*/ 	.short	0x0008
        /*0034*/ 	.byte	0x00, 0xf5, 0x21, 0x00


	//----- nvinfo : EIATTR_KPARAM_INFO
	.align		4
.L_147:
        /*0038*/ 	.byte	0x04, 0x17
        /*003a*/ 	.short	(.L_149 - .L_148)
.L_148:
        /*003c*/ 	.word	0x00000000
        /*0040*/ 	.short	0x0000
        /*0042*/ 	.short	0x0000
        /*0044*/ 	.byte	0x00, 0xf5, 0x21, 0x00


	//----- nvinfo : EIATTR_SPARSE_MMA_MASK
	.align		4
.L_149:
        /*0048*/ 	.byte	0x03, 0x50
        /*004a*/ 	.short	0x0000


	//----- nvinfo : EIATTR_MAXREG_COUNT
	.align		4
        /*004c*/ 	.byte	0x03, 0x1b
        /*004e*/ 	.short	0x00ff


	//----- nvinfo : EIATTR_MERCURY_ISA_VERSION
	.align		4
        /*0050*/ 	.byte	0x03, 0x5f
        /*0052*/ 	.short	0x0101


	//----- nvinfo : EIATTR_VRC_CTA_INIT_COUNT
	.align		4
        /*0054*/ 	.byte	0x02, 0x4a
	.zero		1
	.zero		1


	//----- nvinfo : EIATTR_EXIT_INSTR_OFFSETS
	.align		4
        /*0058*/ 	.byte	0x04, 0x1c
        /*005a*/ 	.short	(.L_151 - .L_150)


	//   ....[0]....
.L_150:
        /*005c*/ 	.word	0x00000070


	//   ....[1]....
        /*0060*/ 	.word	0x00000120


	//----- nvinfo : EIATTR_CBANK_PARAM_SIZE
	.align		4
.L_151:
        /*0064*/ 	.byte	0x03, 0x19
        /*0066*/ 	.short	0x0020


	//----- nvinfo : EIATTR_PARAM_CBANK
	.align		4
        /*0068*/ 	.byte	0x04, 0x0a
        /*006a*/ 	.short	(.L_153 - .L_152)
	.align		4
.L_152:
        /*006c*/ 	.word	index@(.nv.constant0._Z21vector_vector_productPKfS0_iPf)
        /*0070*/ 	.short	0x0380
        /*0072*/ 	.short	0x0020


	//----- nvinfo : EIATTR_SW_WAR
	.align		4
.L_153:
        /*0074*/ 	.byte	0x04, 0x36
        /*0076*/ 	.short	(.L_155 - .L_154)
.L_154:
        /*0078*/ 	.word	0x00000008
.L_155:


//--------------------- .nv.callgraph             --------------------------
	.section	.nv.callgraph,"",@"SHT_CUDA_CALLGRAPH"
	.align	4
	.sectionentsize	8
	.align		4
        /*0000*/ 	.word	0x00000000
	.align		4
        /*0004*/ 	.word	0xffffffff
	.align		4
        /*0008*/ 	.word	0x00000000
	.align		4
        /*000c*/ 	.word	0xfffffffe
	.align		4
        /*0010*/ 	.word	0x00000000
	.align		4
        /*0014*/ 	.word	0xfffffffd
	.align		4
        /*0018*/ 	.word	0x00000000
	.align		4
        /*001c*/ 	.word	0xfffffffc


//--------------------- .text._Z19vector_norm_squaredPKfiPf --------------------------
	.section	.text._Z19vector_norm_squaredPKfiPf,"ax",@progbits
	.align	128
        .global         _Z19vector_norm_squaredPKfiPf
        .type           _Z19vector_norm_squaredPKfiPf,@function
        .size           _Z19vector_norm_squaredPKfiPf,(.L_x_13 - _Z19vector_norm_squaredPKfiPf)
        .other          _Z19vector_norm_squaredPKfiPf,@"STO_CUDA_ENTRY STV_DEFAULT"
_Z19vector_norm_squaredPKfiPf:
.text._Z19vector_norm_squaredPKfiPf:
[----:B------:R-:W-:Y:S01]  /*0000*/  LDC R1, c[0x0][0x37c] ;  /* 0x0000df00ff017b82 */ /* 0x000fe20000000800 */
[----:B------:R-:W0:Y:S07]  /*0010*/  S2R R0, SR_TID.X ;  /* 0x0000000000007919 */ /* 0x000e2e0000002100 */
[----:B------:R-:W0:Y:S01]  /*0020*/  S2UR UR4, SR_CTAID.X ;  /* 0x00000000000479c3 */ /* 0x000e220000002500 */
[----:B------:R-:W1:Y:S07]  /*0030*/  LDCU UR5, c[0x0][0x388] ;  /* 0x00007100ff0577ac */ /* 0x000e6e0008000800 */
[----:B------:R-:W0:Y:S02]  /*0040*/  LDC R5, c[0x0][0x360] ;  /* 0x0000d800ff057b82 */ /* 0x000e240000000800 */
[----:B0-----:R-:W-:-:S05]  /*0050*/  IMAD R5, R5, UR4, R0 ;  /* 0x0000000405057c24 */ /* 0x001fca000f8e0200 */
[----:B-1----:R-:W-:-:S13]  /*0060*/  ISETP.GE.AND P0, PT, R5, UR5, PT ;  /* 0x0000000505007c0c */ /* 0x002fda000bf06270 */
[----:B------:R-:W-:Y:S05]  /*0070*/  @P0 EXIT ;  /* 0x000000000000094d */ /* 0x000fea0003800000 */
[----:B------:R-:W0:Y:S01]  /*0080*/  LDC.64 R2, c[0x0][0x380] ;  /* 0x0000e000ff027b82 */ /* 0x000e220000000a00 */
[----:B------:R-:W1:Y:S01]  /*0090*/  LDCU.64 UR4, c[0x0][0x358] ;  /* 0x00006b00ff0477ac */ /* 0x000e620008000a00 */
[----:B0-----:R-:W-:-:S06]  /*00a0*/  IMAD.WIDE R2, R5, 0x4, R2 ;  /* 0x0000000405027825 */ /* 0x001fcc00078e0202 */
[----:B-1----:R-:W2:Y:S01]  /*00b0*/  LDG.E R2, desc[UR4][R2.64] ;  /* 0x0000000402027981 */ /* 0x002ea2000c1e1900 */
[----:B------:R-:W0:Y:S01]  /*00c0*/  LDC.64 R4, c[0x0][0x390] ;  /* 0x0000e400ff047b82 */ /* 0x000e220000000a00 */
[----:B--2---:R-:W-:-:S05]  /*00d0*/  FMUL R7, R2, R2 ;  /* 0x0000000202077220 */ /* 0x004fca0000400000 */
[----:B0-----:R-:W-:Y:S01]  /*00e0*/  REDG.E.ADD.F32.FTZ.RN.STRONG.GPU desc[UR4][R4.64], R7 ;  /* 0x00000007040079a6 */ /* 0x001fe2000c12f304 */
[----:B------:R-:W-:Y:S05]  /*00f0*/  EXIT ;  /* 0x000000000000794d */ /* 0x000fea0003800000 */
.L_x_0:
[----:B------:R-:W-:-:S00]  /*0100*/  BRA `(.L_x_0) ;  /* 0xfffffffc00fc7947 */ /* 0x000fc0000383ffff */
[----:B------:R-:W-:-:S00]  /*0110*/  NOP ;  /* 0x0000000000007918 */ /* 0x000fc00000000000 */
        /* <DEDUP_REMOVED lines=14> */
.L_x_13:


//--------------------- .text._Z17vector_differencePKfS0_iPf --------------------------
	.section	.text._Z17vector_differencePKfS0_iPf,"ax",@progbits
	.align	128
        .global         _Z17vector_differencePKfS0_iPf
        .type           _Z17vector_differencePKfS0_iPf,@function
        .size           _Z17vector_differencePKfS0_iPf,(.L_x_14 - _Z17vector_differencePKfS0_iPf)
        .other          _Z17vector_differencePKfS0_iPf,@"STO_CUDA_ENTRY STV_DEFAULT"
_Z17vector_differencePKfS0_iPf:
.text._Z17vector_differencePKfS0_iPf:
        /* <DEDUP_REMOVED lines=9> */
[----:B------:R-:W1:Y:S07]  /*0090*/  LDCU.64 UR4, c[0x0][0x358] ;  /* 0x00006b00ff0477ac */ /* 0x000e6e0008000a00 */
[----:B------:R-:W2:Y:S08]  /*00a0*/  LDC.64 R4, c[0x0][0x388] ;  /* 0x0000e200ff047b82 */ /* 0x000eb00000000a00 */
[----:B------:R-:W3:Y:S01]  /*00b0*/  LDC.64 R6, c[0x0][0x398] ;  /* 0x0000e600ff067b82 */ /* 0x000ee20000000a00 */
[----:B0-----:R-:W-:-:S06]  /*00c0*/  IMAD.WIDE R2, R9, 0x4, R2 ;  /* 0x0000000409027825 */ /* 0x001fcc00078e0202 */
[----:B-1----:R-:W4:Y:S01]  /*00d0*/  LDG.E R2, desc[UR4][R2.64] ;  /* 0x0000000402027981 */ /* 0x002f22000c1e1900 */
[----:B--2---:R-:W-:-:S06]  /*00e0*/  IMAD.WIDE R4, R9, 0x4, R4 ;  /* 0x0000000409047825 */ /* 0x004fcc00078e0204 */
[----:B------:R-:W4:Y:S01]  /*00f0*/  LDG.E R5, desc[UR4][R4.64] ;  /* 0x0000000404057981 */ /* 0x000f22000c1e1900 */
[----:B---3--:R-:W-:-:S04]  /*0100*/  IMAD.WIDE R6, R9, 0x4, R6 ;  /* 0x0000000409067825 */ /* 0x008fc800078e0206 */
[----:B----4-:R-:W-:-:S05]  /*0110*/  FADD R9, R2, -R5 ;  /* 0x8000000502097221 */ /* 0x010fca0000000000 */
[----:B------:R-:W-:Y:S01]  /*0120*/  STG.E desc[UR4][R6.64], R9 ;  /* 0x0000000906007986 */ /* 0x000fe2000c101904 */
[----:B------:R-:W-:Y:S05]  /*0130*/  EXIT ;  /* 0x000000000000794d */ /* 0x000fea0003800000 */
.L_x_1:
        /* <DEDUP_REMOVED lines=12> */
.L_x_14:


//--------------------- .text._Z21scalar_vector_productfPKfiPf --------------------------
	.section	.text._Z21scalar_vector_productfPKfiPf,"ax",@progbits
	.align	128
        .global         _Z21scalar_vector_productfPKfiPf
        .type           _Z21scalar_vector_productfPKfiPf,@function
        .size           _Z21scalar_vector_productfPKfiPf,(.L_x_15 - _Z21scalar_vector_productfPKfiPf)
        .other          _Z21scalar_vector_productfPKfiPf,@"STO_CUDA_ENTRY STV_DEFAULT"
_Z21scalar_vector_productfPKfiPf:
.text._Z21scalar_vector_productfPKfiPf:
        /* <DEDUP_REMOVED lines=10> */
[----:B------:R-:W2:Y:S06]  /*00a0*/  LDCU UR6, c[0x0][0x380] ;  /* 0x00007000ff0677ac */ /* 0x000eac0008000800 */
[----:B------:R-:W3:Y:S01]  /*00b0*/  LDC.64 R4, c[0x0][0x398] ;  /* 0x0000e600ff047b82 */ /* 0x000ee20000000a00 */
[----:B0-----:R-:W-:-:S06]  /*00c0*/  IMAD.WIDE R2, R7, 0x4, R2 ;  /* 0x0000000407027825 */ /* 0x001fcc00078e0202 */
[----:B-1----:R-:W2:Y:S01]  /*00d0*/  LDG.E R2, desc[UR4][R2.64] ;  /* 0x0000000402027981 */ /* 0x002ea2000c1e1900 */
[----:B---3--:R-:W-:-:S04]  /*00e0*/  IMAD.WIDE R4, R7, 0x4, R4 ;  /* 0x0000000407047825 */ /* 0x008fc800078e0204 */
[----:B--2---:R-:W-:-:S05]  /*00f0*/  FMUL R7, R2, UR6 ;  /* 0x0000000602077c20 */ /* 0x004fca0008400000 */
[----:B------:R-:W-:Y:S01]  /*0100*/  STG.E desc[UR4][R4.64], R7 ;  /* 0x0000000704007986 */ /* 0x000fe2000c101904 */
[----:B------:R-:W-:Y:S05]  /*0110*/  EXIT ;  /* 0x000000000000794d */ /* 0x000fea0003800000 */
.L_x_2:
        /* <DEDUP_REMOVED lines=14> */
.L_x_15:


//--------------------- .text._Z18vector_subtractionPKfS0_ifPf --------------------------
	.section	.text._Z18vector_subtractionPKfS0_ifPf,"ax",@progbits
	.align	128
        .global         _Z18vector_subtractionPKfS0_ifPf
        .type           _Z18vector_subtractionPKfS0_ifPf,@function
        .size           _Z18vector_subtractionPKfS0_ifPf,(.L_x_16 - _Z18vector_subtractionPKfS0_ifPf)
        .other          _Z18vector_subtractionPKfS0_ifPf,@"STO_CUDA_ENTRY STV_DEFAULT"
_Z18vector_subtractionPKfS0_ifPf:
.text._Z18vector_subtractionPKfS0_ifPf:
        /* <DEDUP_REMOVED lines=11> */
[----:B------:R-:W3:Y:S08]  /*00b0*/  LDC.64 R4, c[0x0][0x388] ;  /* 0x0000e200ff047b82 */ /* 0x000ef00000000a00 */
[----:B------:R-:W4:Y:S01]  /*00c0*/  LDC.64 R6, c[0x0][0x398] ;  /* 0x0000e600ff067b82 */ /* 0x000f220000000a00 */
[----:B0-----:R-:W-:-:S06]  /*00d0*/  IMAD.WIDE R2, R9, 0x4, R2 ;  /* 0x0000000409027825 */ /* 0x001fcc00078e0202 */
[----:B-1----:R-:W2:Y:S01]  /*00e0*/  LDG.E R2, desc[UR4][R2.64] ;  /* 0x0000000402027981 */ /* 0x002ea2000c1e1900 */
[----:B---3--:R-:W-:-:S06]  /*00f0*/  IMAD.WIDE R4, R9, 0x4, R4 ;  /* 0x0000000409047825 */ /* 0x008fcc00078e0204 */
[----:B------:R-:W2:Y:S01]  /*0100*/  LDG.E R5, desc[UR4][R4.64] ;  /* 0x0000000404057981 */ /* 0x000ea2000c1e1900 */
[----:B----4-:R-:W-:-:S04]  /*0110*/  IMAD.WIDE R6, R9, 0x4, R6 ;  /* 0x0000000409067825 */ /* 0x010fc800078e0206 */
[----:B--2---:R-:W-:-:S05]  /*0120*/  FFMA R9, -R5, UR6, R2 ;  /* 0x0000000605097c23 */ /* 0x004fca0008000102 */
[----:B------:R-:W-:Y:S01]  /*0130*/  STG.E desc[UR4][R6.64], R9 ;  /* 0x0000000906007986 */ /* 0x000fe2000c101904 */
[----:B------:R-:W-:Y:S05]  /*0140*/  EXIT ;  /* 0x000000000000794d */ /* 0x000fea0003800000 */
.L_x_3:
        /* <DEDUP_REMOVED lines=11> */
.L_x_16:


//--------------------- .text._Z15vector_additionPKfS0_ifPf --------------------------
	.section	.text._Z15vector_additionPKfS0_ifPf,"ax",@progbits
	.align	128
        .global         _Z15vector_additionPKfS0_ifPf
        .type           _Z15vector_additionPKfS0_ifPf,@function
        .size           _Z15vector_additionPKfS0_ifPf,(.L_x_17 - _Z15vector_additionPKfS0_ifPf)
        .other          _Z15vector_additionPKfS0_ifPf,@"STO_CUDA_ENTRY STV_DEFAULT"
_Z15vector_additionPKfS0_ifPf:
.text._Z15vector_additionPKfS0_ifPf:
        /* <DEDUP_REMOVED lines=18> */
[----:B--2---:R-:W-:-:S05]  /*0120*/  FFMA R9, R5, UR6, R2 ;  /* 0x0000000605097c23 */ /* 0x004fca0008000002 */
[----:B------:R-:W-:Y:S01]  /*0130*/  STG.E desc[UR4][R6.64], R9 ;  /* 0x0000000906007986 */ /* 0x000fe2000c101904 */
[----:B------:R-:W-:Y:S05]  /*0140*/  EXIT ;  /* 0x000000000000794d */ /* 0x000fea0003800000 */
.L_x_4:
        /* <DEDUP_REMOVED lines=11> */
.L_x_17:


//--------------------- .text._Z21matrix_vector_productPKfS0_iPf --------------------------
	.section	.text._Z21matrix_vector_productPKfS0_iPf,"ax",@progbits
	.align	128
        .global         _Z21matrix_vector_productPKfS0_iPf
        .type           _Z21matrix_vector_productPKfS0_iPf,@function
        .size           _Z21matrix_vector_productPKfS0_iPf,(.L_x_18 - _Z21matrix_vector_productPKfS0_iPf)
        .other          _Z21matrix_vector_productPKfS0_iPf,@"STO_CUDA_ENTRY STV_DEFAULT"
_Z21matrix_vector_productPKfS0_iPf:
.text._Z21matrix_vector_productPKfS0_iPf:
        /* <DEDUP_REMOVED lines=8> */
[----:B------:R-:W-:Y:S01]  /*0080*/  UISETP.GE.AND UP0, UPT, UR16, 0x1, UPT ;  /* 0x000000011000788c */ /* 0x000fe2000bf06270 */
[----:B------:R-:W-:Y:S01]  /*0090*/  HFMA2 R15, -RZ, RZ, 0, 0 ;  /* 0x00000000ff0f7431 */ /* 0x000fe200000001ff */
[----:B------:R-:W0:Y:S07]  /*00a0*/  LDCU.64 UR14, c[0x0][0x358] ;  /* 0x00006b00ff0e77ac */ /* 0x000e2e0008000a00 */
[----:B------:R-:W-:Y:S05]  /*00b0*/  BRA.U !UP0, `(.L_x_5) ;  /* 0x0000000908647547 */ /* 0x000fea000b800000 */
[----:B------:R-:W-:Y:S02]  /*00c0*/  UISETP.GE.U32.AND UP1, UPT, UR16, 0x10, UPT ;  /* 0x000000101000788c */ /* 0x000fe4000bf26070 */
[----:B------:R-:W-:Y:S01]  /*00d0*/  IMAD R7, R0, UR16, RZ ;  /* 0x0000001000077c24 */ /* 0x000fe2000f8e02ff */
[----:B------:R-:W-:Y:S01]  /*00e0*/  ULOP3.LUT UR12, UR16, 0xf, URZ, 0xc0, !UPT ;  /* 0x0000000f100c7892 */ /* 0x000fe2000f8ec0ff */
[----:B------:R-:W-:Y:S02]  /*00f0*/  MOV R15, RZ ;  /* 0x000000ff000f7202 */ /* 0x000fe40000000f00 */
[----:B------:R-:W-:Y:S01]  /*0100*/  MOV R8, RZ ;  /* 0x000000ff00087202 */ /* 0x000fe20000000f00 */
[----:B------:R-:W-:Y:S02]  /*0110*/  UISETP.NE.AND UP0, UPT, UR12, URZ, UPT ;  /* 0x000000ff0c00728c */ /* 0x000fe4000bf05270 */
[----:B------:R-:W-:Y:S09]  /*0120*/  BRA.U !UP1, `(.L_x_6) ;  /* 0x0000000509147547 */ /* 0x000ff2000b800000 */
[----:B------:R-:W1:Y:S01]  /*0130*/  LDCU.128 UR8, c[0x0][0x380] ;  /* 0x00007000ff0877ac */ /* 0x000e620008000c00 */
[----:B------:R-:W-:Y:S02]  /*0140*/  MOV R15, RZ ;  /* 0x000000ff000f7202 */ /* 0x000fe40000000f00 */
[----:B------:R-:W-:Y:S01]  /*0150*/  MOV R6, R7 ;  /* 0x0000000700067202 */ /* 0x000fe20000000f00 */
[----:B------:R-:W-:-:S06]  /*0160*/  ULOP3.LUT UR13, UR16, 0x7ffffff0, URZ, 0xc0, !UPT ;  /* 0x7ffffff0100d7892 */ /* 0x000fcc000f8ec0ff */
[----:B------:R-:W-:Y:S01]  /*0170*/  MOV R8, UR13 ;  /* 0x0000000d00087c02 */ /* 0x000fe20008000f00 */
[----:B-1----:R-:W-:Y:S02]  /*0180*/  UIADD3 UR4, UP2, UPT, UR10, 0x20, URZ ;  /* 0x000000200a047890 */ /* 0x002fe4000ff5e0ff */
[----:B------:R-:W-:Y:S02]  /*0190*/  UIADD3 UR6, UP1, UPT, UR8, 0x20, URZ ;  /* 0x0000002008067890 */ /* 0x000fe4000ff3e0ff */
[----:B------:R-:W-:Y:S02]  /*01a0*/  UIADD3.X UR5, UPT, UPT, URZ, UR11, URZ, UP2, !UPT ;  /* 0x0000000bff057290 */ /* 0x000fe400097fe4ff */
[----:B------:R-:W-:Y:S01]  /*01b0*/  MOV R2, UR4 ;  /* 0x0000000400027c02 */ /* 0x000fe20008000f00 */
[----:B------:R-:W-:Y:S02]  /*01c0*/  UIADD3 UR8, UPT, UPT, -UR13, URZ, URZ ;  /* 0x000000ff0d087290 */ /* 0x000fe4000fffe1ff */
[----:B------:R-:W-:Y:S01]  /*01d0*/  UIADD3.X UR7, UPT, UPT, URZ, UR9, URZ, UP1, !UPT ;  /* 0x00000009ff077290 */ /* 0x000fe20008ffe4ff */
[----:B------:R-:W-:-:S11]  /*01e0*/  MOV R3, UR5 ;  /* 0x0000000500037c02 */ /* 0x000fd60008000f00 */
.L_x_7:
[----:B------:R-:W-:Y:S01]  /*01f0*/  MOV R4, UR6 ;  /* 0x0000000600047c02 */ /* 0x000fe20008000f00 */
[----:B0-----:R-:W2:Y:S01]  /*0200*/  LDG.E R17, desc[UR14][R2.64+-0x20] ;  /* 0xffffe00e02117981 */ /* 0x001ea2000c1e1900 */
[----:B------:R-:W-:-:S03]  /*0210*/  MOV R5, UR7 ;  /* 0x0000000700057c02 */ /* 0x000fc60008000f00 */
[----:B------:R-:W3:Y:S01]  /*0220*/  LDG.E R25, desc[UR14][R2.64+-0x1c] ;  /* 0xffffe40e02197981 */ /* 0x000ee2000c1e1900 */
[----:B------:R-:W-:-:S03]  /*0230*/  IMAD.WIDE R4, R6, 0x4, R4 ;  /* 0x0000000406047825 */ /* 0x000fc600078e0204 */
[----:B------:R-:W4:Y:S04]  /*0240*/  LDG.E R19, desc[UR14][R2.64+-0x18] ;  /* 0xffffe80e02137981 */ /* 0x000f28000c1e1900 */
[----:B------:R-:W2:Y:S04]  /*0250*/  LDG.E R16, desc[UR14][R4.64+-0x20] ;  /* 0xffffe00e04107981 */ /* 0x000ea8000c1e1900 */
[----:B------:R-:W3:Y:S04]  /*0260*/  LDG.E R18, desc[UR14][R4.64+-0x1c] ;  /* 0xffffe40e04127981 */ /* 0x000ee8000c1e1900 */
[----:B------:R-:W4:Y:S04]  /*0270*/  LDG.E R20, desc[UR14][R4.64+-0x18] ;  /* 0xffffe80e04147981 */ /* 0x000f28000c1e1900 */
[----:B------:R-:W5:Y:S04]  /*0280*/  LDG.E R22, desc[UR14][R2.64+-0x14] ;  /* 0xffffec0e02167981 */ /* 0x000f68000c1e1900 */
        /* <DEDUP_REMOVED lines=8> */
[----:B------:R-:W5:Y:S01]  /*0310*/  LDG.E R14, desc[UR14][R4.64+-0x4] ;  /* 0xfffffc0e040e7981 */ /* 0x000f62000c1e1900 */
[----:B--2---:R-:W-:-:S03]  /*0320*/  FFMA R17, R16, R17, R15 ;  /* 0x0000001110117223 */ /* 0x004fc6000000000f */
[----:B------:R-:W2:Y:S04]  /*0330*/  LDG.E R15, desc[UR14][R2.64] ;  /* 0x0000000e020f7981 */ /* 0x000ea8000c1e1900 */
[----:B------:R-:W2:Y:S01]  /*0340*/  LDG.E R16, desc[UR14][R4.64] ;  /* 0x0000000e04107981 */ /* 0x000ea2000c1e1900 */
[----:B---3--:R-:W-:-:S03]  /*0350*/  FFMA R25, R18, R25, R17 ;  /* 0x0000001912197223 */ /* 0x008fc60000000011 */
[----:B------:R-:W3:Y:S01]  /*0360*/  LDG.E R17, desc[UR14][R2.64+0x4] ;  /* 0x0000040e02117981 */ /* 0x000ee2000c1e1900 */
[----:B----4-:R-:W-:-:S03]  /*0370*/  FFMA R26, R20, R19, R25 ;  /* 0x00000013141a7223 */ /* 0x010fc60000000019 */
[----:B------:R-:W3:Y:S04]  /*0380*/  LDG.E R18, desc[UR14][R4.64+0x4] ;  /* 0x0000040e04127981 */ /* 0x000ee8000c1e1900 */
[----:B------:R-:W4:Y:S01]  /*0390*/  LDG.E R20, desc[UR14][R2.64+0x8] ;  /* 0x0000080e02147981 */ /* 0x000f22000c1e1900 */
[----:B-----5:R-:W-:-:S03]  /*03a0*/  FFMA R25, R21, R22, R26 ;  /* 0x0000001615197223 */ /* 0x020fc6000000001a */
[----:B------:R-:W4:Y:S04]  /*03b0*/  LDG.E R19, desc[UR14][R4.64+0x8] ;  /* 0x0000080e04137981 */ /* 0x000f28000c1e1900 */
[----:B------:R-:W5:Y:S01]  /*03c0*/  LDG.E R22, desc[UR14][R2.64+0xc] ;  /* 0x00000c0e02167981 */ /* 0x000f62000c1e1900 */
[----:B------:R-:W-:-:S03]  /*03d0*/  FFMA R25, R24, R23, R25 ;  /* 0x0000001718197223 */ /* 0x000fc60000000019 */
[----:B------:R-:W5:Y:S04]  /*03e0*/  LDG.E R21, desc[UR14][R4.64+0xc] ;  /* 0x00000c0e04157981 */ /* 0x000f68000c1e1900 */
[----:B------:R-:W5:Y:S01]  /*03f0*/  LDG.E R24, desc[UR14][R2.64+0x10] ;  /* 0x0000100e02187981 */ /* 0x000f62000c1e1900 */
[----:B------:R-:W-:-:S03]  /*0400*/  FFMA R25, R10, R9, R25 ;  /* 0x000000090a197223 */ /* 0x000fc60000000019 */
[----:B------:R-:W5:Y:S04]  /*0410*/  LDG.E R23, desc[UR14][R4.64+0x10] ;  /* 0x0000100e04177981 */ /* 0x000f68000c1e1900 */
[----:B------:R-:W5:Y:S01]  /*0420*/  LDG.E R10, desc[UR14][R2.64+0x14] ;  /* 0x0000140e020a7981 */ /* 0x000f62000c1e1900 */
[----:B------:R-:W-:-:S03]  /*0430*/  FFMA R27, R12, R11, R25 ;  /* 0x0000000b0c1b7223 */ /* 0x000fc60000000019 */
[----:B------:R-:W5:Y:S04]  /*0440*/  LDG.E R9, desc[UR14][R4.64+0x14] ;  /* 0x0000140e04097981 */ /* 0x000f68000c1e1900 */
[----:B------:R-:W5:Y:S04]  /*0450*/  LDG.E R11, desc[UR14][R2.64+0x18] ;  /* 0x0000180e020b7981 */ /* 0x000f68000c1e1900 */
[----:B------:R-:W5:Y:S04]  /*0460*/  LDG.E R12, desc[UR14][R4.64+0x18] ;  /* 0x0000180e040c7981 */ /* 0x000f68000c1e1900 */
[----:B------:R-:W5:Y:S04]  /*0470*/  LDG.E R25, desc[UR14][R4.64+0x1c] ;  /* 0x00001c0e04197981 */ /* 0x000f68000c1e1900 */
[----:B------:R0:W5:Y:S01]  /*0480*/  LDG.E R26, desc[UR14][R2.64+0x1c] ;  /* 0x00001c0e021a7981 */ /* 0x000162000c1e1900 */
[----:B------:R-:W-:Y:S01]  /*0490*/  FFMA R13, R14, R13, R27 ;  /* 0x0000000d0e0d7223 */ /* 0x000fe2000000001b */
[----:B------:R-:W-:-:S04]  /*04a0*/  UIADD3 UR8, UPT, UPT, UR8, 0x10, URZ ;  /* 0x0000001008087890 */ /* 0x000fc8000fffe0ff */
[----:B------:R-:W-:Y:S01]  /*04b0*/  UISETP.NE.AND UP1, UPT, UR8, URZ, UPT ;  /* 0x000000ff0800728c */ /* 0x000fe2000bf25270 */
[----:B0-----:R-:W-:Y:S02]  /*04c0*/  IADD3 R2, P0, PT, R2, 0x40, RZ ;  /* 0x0000004002027810 */ /* 0x001fe40007f1e0ff */
[----:B------:R-:W-:Y:S02]  /*04d0*/  IADD3 R6, PT, PT, R6, 0x10, RZ ;  /* 0x0000001006067810 */ /* 0x000fe40007ffe0ff */
[----:B------:R-:W-:Y:S01]  /*04e0*/  IADD3.X R3, PT, PT, RZ, R3, RZ, P0, !PT ;  /* 0x00000003ff037210 */ /* 0x000fe200007fe4ff */
[----:B--2---:R-:W-:-:S04]  /*04f0*/  FFMA R13, R16, R15, R13 ;  /* 0x0000000f100d7223 */ /* 0x004fc8000000000d */
[----:B---3--:R-:W-:-:S04]  /*0500*/  FFMA R18, R18, R17, R13 ;  /* 0x0000001112127223 */ /* 0x008fc8000000000d */
[----:B----4-:R-:W-:-:S04]  /*0510*/  FFMA R18, R19, R20, R18 ;  /* 0x0000001413127223 */ /* 0x010fc80000000012 */
[----:B-----5:R-:W-:-:S04]  /*0520*/  FFMA R18, R21, R22, R18 ;  /* 0x0000001615127223 */ /* 0x020fc80000000012 */
[----:B------:R-:W-:-:S04]  /*0530*/  FFMA R18, R23, R24, R18 ;  /* 0x0000001817127223 */ /* 0x000fc80000000012 */
[----:B------:R-:W-:-:S04]  /*0540*/  FFMA R9, R9, R10, R18 ;  /* 0x0000000a09097223 */ /* 0x000fc80000000012 */
[----:B------:R-:W-:-:S04]  /*0550*/  FFMA R12, R12, R11, R9 ;  /* 0x0000000b0c0c7223 */ /* 0x000fc80000000009 */
[----:B------:R-:W-:Y:S01]  /*0560*/  FFMA R15, R25, R26, R12 ;  /* 0x0000001a190f7223 */ /* 0x000fe2000000000c */
[----:B------:R-:W-:Y:S06]  /*0570*/  BRA.U UP1, `(.L_x_7) ;  /* 0xfffffffd011c7547 */ /* 0x000fec000b83ffff */
.L_x_6:
[----:B------:R-:W-:Y:S05]  /*0580*/  BRA.U !UP0, `(.L_x_5) ;  /* 0x0000000508307547 */ /* 0x000fea000b800000 */
[----:B------:R-:W-:Y:S02]  /*0590*/  UISETP.GE.U32.AND UP0, UPT, UR12, 0x8, UPT ;  /* 0x000000080c00788c */ /* 0x000fe4000bf06070 */
[----:B------:R-:W-:-:S04]  /*05a0*/  ULOP3.LUT UR5, UR16, 0x7, URZ, 0xc0, !UPT ;  /* 0x0000000710057892 */ /* 0x000fc8000f8ec0ff */
[----:B------:R-:W-:-:S03]  /*05b0*/  UISETP.NE.AND UP1, UPT, UR5, URZ, UPT ;  /* 0x000000ff0500728c */ /* 0x000fc6000bf25270 */
[----:B------:R-:W-:Y:S08]  /*05c0*/  BRA.U !UP0, `(.L_x_8) ;  /* 0x0000000108787547 */ /* 0x000ff0000b800000 */
[----:B------:R-:W1:Y:S01]  /*05d0*/  LDC.64 R2, c[0x0][0x380] ;  /* 0x0000e000ff027b82 */ /* 0x000e620000000a00 */
[----:B------:R-:W-:-:S07]  /*05e0*/  IADD3 R9, PT, PT, R7, R8, RZ ;  /* 0x0000000807097210 */ /* 0x000fce0007ffe0ff */
[----:B------:R-:W2:Y:S01]  /*05f0*/  LDC.64 R4, c[0x0][0x388] ;  /* 0x0000e200ff047b82 */ /* 0x000ea20000000a00 */
[----:B-1----:R-:W-:-:S05]  /*0600*/  IMAD.WIDE R2, R9, 0x4, R2 ;  /* 0x0000000409027825 */ /* 0x002fca00078e0202 */
[----:B0-----:R-:W3:Y:S01]  /*0610*/  LDG.E R10, desc[UR14][R2.64] ;  /* 0x0000000e020a7981 */ /* 0x001ee2000c1e1900 */
[----:B--2---:R-:W-:-:S03]  /*0620*/  IMAD.WIDE.U32 R4, R8, 0x4, R4 ;  /* 0x0000000408047825 */ /* 0x004fc600078e0004 */
[----:B------:R-:W2:Y:S04]  /*0630*/  LDG.E R13, desc[UR14][R2.64+0x4] ;  /* 0x0000040e020d7981 */ /* 0x000ea8000c1e1900 */
[----:B------:R-:W3:Y:S04]  /*0640*/  LDG.E R11, desc[UR14][R4.64] ;  /* 0x0000000e040b7981 */ /* 0x000ee8000c1e1900 */
[----:B------:R-:W2:Y:S04]  /*0650*/  LDG.E R12, desc[UR14][R4.64+0x4] ;  /* 0x0000040e040c7981 */ /* 0x000ea8000c1e1900 */
[----:B------:R-:W4:Y:S04]  /*0660*/  LDG.E R17, desc[UR14][R2.64+0x8] ;  /* 0x0000080e02117981 */ /* 0x000f28000c1e1900 */
        /* <DEDUP_REMOVED lines=11> */
[----:B------:R-:W-:Y:S01]  /*0720*/  IADD3 R8, PT, PT, R8, 0x8, RZ ;  /* 0x0000000808087810 */ /* 0x000fe20007ffe0ff */
[----:B---3--:R-:W-:-:S04]  /*0730*/  FFMA R10, R10, R11, R15 ;  /* 0x0000000b0a0a7223 */ /* 0x008fc8000000000f */
[----:B--2---:R-:W-:-:S04]  /*0740*/  FFMA R10, R13, R12, R10 ;  /* 0x0000000c0d0a7223 */ /* 0x004fc8000000000a */
[----:B----4-:R-:W-:-:S04]  /*0750*/  FFMA R10, R17, R14, R10 ;  /* 0x0000000e110a7223 */ /* 0x010fc8000000000a */
[----:B-----5:R-:W-:-:S04]  /*0760*/  FFMA R10, R19, R16, R10 ;  /* 0x00000010130a7223 */ /* 0x020fc8000000000a */
[----:B------:R-:W-:-:S04]  /*0770*/  FFMA R10, R21, R18, R10 ;  /* 0x00000012150a7223 */ /* 0x000fc8000000000a */
[----:B------:R-:W-:-:S04]  /*0780*/  FFMA R23, R23, R20, R10 ;  /* 0x0000001417177223 */ /* 0x000fc8000000000a */
[----:B------:R-:W-:-:S04]  /*0790*/  FFMA R6, R6, R9, R23 ;  /* 0x0000000906067223 */ /* 0x000fc80000000017 */
[----:B------:R-:W-:-:S07]  /*07a0*/  FFMA R15, R25, R22, R6 ;  /* 0x00000016190f7223 */ /* 0x000fce0000000006 */
.L_x_8:
        /* <DEDUP_REMOVED lines=17> */
[----:B------:R-:W5:Y:S01]  /*08c0*/  LDG.E R14, desc[UR14][R4.64+0xc] ;  /* 0x00000c0e040e7981 */ /* 0x000f62000c1e1900 */
[----:B------:R-:W-:Y:S01]  /*08d0*/  IADD3 R8, PT, PT, R8, 0x4, RZ ;  /* 0x0000000408087810 */ /* 0x000fe20007ffe0ff */
[----:B---3--:R-:W-:-:S04]  /*08e0*/  FFMA R6, R6, R9, R15 ;  /* 0x0000000906067223 */ /* 0x008fc8000000000f */
[----:B--2---:R-:W-:-:S04]  /*08f0*/  FFMA R6, R11, R10, R6 ;  /* 0x0000000a0b067223 */ /* 0x004fc80000000006 */
[----:B----4-:R-:W-:-:S04]  /*0900*/  FFMA R6, R13, R12, R6 ;  /* 0x0000000c0d067223 */ /* 0x010fc80000000006 */
[----:B-----5:R-:W-:-:S07]  /*0910*/  FFMA R15, R17, R14, R6 ;  /* 0x0000000e110f7223 */ /* 0x020fce0000000006 */
.L_x_9:
[----:B------:R-:W-:Y:S05]  /*0920*/  BRA.U !UP1, `(.L_x_5) ;  /* 0x0000000109487547 */ /* 0x000fea000b800000 */
[----:B------:R-:W1:Y:S01]  /*0930*/  LDC.64 R2, c[0x0][0x388] ;  /* 0x0000e200ff027b82 */ /* 0x000e620000000a00 */
[----:B------:R-:W-:Y:S01]  /*0940*/  IADD3 R7, PT, PT, R7, R8, RZ ;  /* 0x0000000807077210 */ /* 0x000fe20007ffe0ff */
[----:B------:R-:W-:-:S06]  /*0950*/  UIADD3 UR4, UPT, UPT, -UR4, URZ, URZ ;  /* 0x000000ff04047290 */ /* 0x000fcc000fffe1ff */
[----:B------:R-:W2:Y:S01]  /*0960*/  LDC.64 R10, c[0x0][0x380] ;  /* 0x0000e000ff0a7b82 */ /* 0x000ea20000000a00 */
[----:B-1----:R-:W-:-:S03]  /*0970*/  IMAD.WIDE.U32 R2, R8, 0x4, R2 ;  /* 0x0000000408027825 */ /* 0x002fc600078e0002 */
[----:B------:R-:W-:Y:S02]  /*0980*/  MOV R6, R2 ;  /* 0x0000000200067202 */ /* 0x000fe40000000f00 */
[----:B------:R-:W-:-:S07]  /*0990*/  MOV R5, R3 ;  /* 0x0000000300057202 */ /* 0x000fce0000000f00 */
.L_x_10:
[----:B--2---:R-:W-:Y:S01]  /*09a0*/  IMAD.WIDE R2, R7, 0x4, R10 ;  /* 0x0000000407027825 */ /* 0x004fe200078e020a */
[----:B------:R-:W-:-:S05]  /*09b0*/  MOV R4, R6 ;  /* 0x0000000600047202 */ /* 0x000fca0000000f00 */
[----:B0-----:R-:W2:Y:S04]  /*09c0*/  LDG.E R2, desc[UR14][R2.64] ;  /* 0x0000000e02027981 */ /* 0x001ea8000c1e1900 */
[----:B------:R0:W2:Y:S01]  /*09d0*/  LDG.E R4, desc[UR14][R4.64] ;  /* 0x0000000e04047981 */ /* 0x0000a2000c1e1900 */
[----:B------:R-:W-:Y:S01]  /*09e0*/  UIADD3 UR4, UPT, UPT, UR4, 0x1, URZ ;  /* 0x0000000104047890 */ /* 0x000fe2000fffe0ff */
[----:B------:R-:W-:Y:S02]  /*09f0*/  IADD3 R6, P0, PT, R6, 0x4, RZ ;  /* 0x0000000406067810 */ /* 0x000fe40007f1e0ff */
[----:B------:R-:W-:Y:S01]  /*0a00*/  IADD3 R7, PT, PT, R7, 0x1, RZ ;  /* 0x0000000107077810 */ /* 0x000fe20007ffe0ff */
[----:B------:R-:W-:Y:S01]  /*0a10*/  UISETP.NE.AND UP0, UPT, UR4, URZ, UPT ;  /* 0x000000ff0400728c */ /* 0x000fe2000bf05270 */
[----:B0-----:R-:W-:Y:S01]  /*0a20*/  IADD3.X R5, PT, PT, RZ, R5, RZ, P0, !PT ;  /* 0x00000005ff057210 */ /* 0x001fe200007fe4ff */
[----:B--2---:R-:W-:-:S07]  /*0a30*/  FFMA R15, R2, R4, R15 ;  /* 0x00000004020f7223 */ /* 0x004fce000000000f */
[----:B------:R-:W-:Y:S05]  /*0a40*/  BRA.U UP0, `(.L_x_10) ;  /* 0xfffffffd00d47547 */ /* 0x000fea000b83ffff */
.L_x_5:
[----:B------:R-:W1:Y:S02]  /*0a50*/  LDC.64 R2, c[0x0][0x398] ;  /* 0x0000e600ff027b82 */ /* 0x000e640000000a00 */
[----:B-1----:R-:W-:-:S05]  /*0a60*/  IMAD.WIDE R2, R0, 0x4, R2 ;  /* 0x0000000400027825 */ /* 0x002fca00078e0202 */
[----:B0-----:R-:W-:Y:S01]  /*0a70*/  STG.E desc[UR14][R2.64], R15 ;  /* 0x0000000f02007986 */ /* 0x001fe2000c10190e */
[----:B------:R-:W-:Y:S05]  /*0a80*/  EXIT ;  /* 0x000000000000794d */ /* 0x000fea0003800000 */
.L_x_11:
        /* <DEDUP_REMOVED lines=15> */
.L_x_18:


//--------------------- .text._Z21vector_vector_productPKfS0_iPf --------------------------
	.section	.text._Z21vector_vector_productPKfS0_iPf,"ax",@progbits
	.align	128
        .global         _Z21vector_vector_productPKfS0_iPf
        .type           _Z21vector_vector_productPKfS0_iPf,@function
        .size           _Z21vector_vector_productPKfS0_iPf,(.L_x_19 - _Z21vector_vector_productPKfS0_iPf)
        .other          _Z21vector_vector_productPKfS0_iPf,@"STO_CUDA_ENTRY STV_DEFAULT"
_Z21vector_vector_productPKfS0_iPf:
.text._Z21vector_vector_productPKfS0_iPf:
        /* <DEDUP_REMOVED lines=10> */
[----:B------:R-:W2:Y:S01]  /*00a0*/  LDC.64 R4, c[0x0][0x388] ;  /* 0x0000e200ff047b82 */ /* 0x000ea20000000a00 */
[----:B0-----:R-:W-:-:S06]  /*00b0*/  IMAD.WIDE R2, R7, 0x4, R2 ;  /* 0x0000000407027825 */ /* 0x001fcc00078e0202 */
[----:B-1----:R-:W3:Y:S01]  /*00c0*/  LDG.E R2, desc[UR4][R2.64] ;  /* 0x0000000402027981 */ /* 0x002ee2000c1e1900 */
[----:B--2---:R-:W-:-:S06]  /*00d0*/  IMAD.WIDE R4, R7, 0x4, R4 ;  /* 0x0000000407047825 */ /* 0x004fcc00078e0204 */
[----:B------:R-:W3:Y:S01]  /*00e0*/  LDG.E R5, desc[UR4][R4.64] ;  /* 0x0000000404057981 */ /* 0x000ee2000c1e1900 */
[----:B------:R-:W0:Y:S01]  /*00f0*/  LDC.64 R6, c[0x0][0x398] ;  /* 0x0000e600ff067b82 */ /* 0x000e220000000a00 */
[----:B---3--:R-:W-:-:S05]  /*0100*/  FMUL R9, R2, R5 ;  /* 0x0000000502097220 */ /* 0x008fca0000400000 */
[----:B0-----:R-:W-:Y:S01]  /*0110*/  REDG.E.ADD.F32.FTZ.RN.STRONG.GPU desc[UR4][R6.64], R9 ;  /* 0x00000009060079a6 */ /* 0x001fe2000c12f304 */
[----:B------:R-:W-:Y:S05]  /*0120*/  EXIT ;  /* 0x000000000000794d */ /* 0x000fea0003800000 */
.L_x_12:
        /* <DEDUP_REMOVED lines=13> */
.L_x_19:


//--------------------- .nv.shared.reserved.0     --------------------------
	.section	.nv.shared.reserved.0,"aw",@nobits
	.weak		__nv_reservedSMEM_offset_0_alias
	.size		__nv_reservedSMEM_offset_0_alias, 0, 64
	.other		__nv_reservedSMEM_offset_0_alias,@"STO_CUDA_RESERVED_SHARED STV_DEFAULT"
__nv_reservedSMEM_offset_0_alias:
	.zero		0
	.zero		64


//--------------------- .nv.constant0._Z19vector_norm_squaredPKfiPf --------------------------
	.section	.nv.constant0._Z19vector_norm_squaredPKfiPf,"a",@progbits
	.sectionflags	@""
	.align	4
.nv.constant0._Z19vector_norm_squaredPKfiPf:
	.zero		920


//--------------------- .nv.constant0._Z17vector_differencePKfS0_iPf --------------------------
	.section	.nv.constant0._Z17vector_differencePKfS0_iPf,"a",@progbits
	.sectionflags	@""
	.align	4
.nv.constant0._Z17vector_differencePKfS0_iPf:
	.zero		928


//--------------------- .nv.constant0._Z21scalar_vector_productfPKfiPf --------------------------
	.section	.nv.constant0._Z21scalar_vector_productfPKfiPf,"a",@progbits
	.sectionflags	@""
	.align	4
.nv.constant0._Z21scalar_vector_productfPKfiPf:
	.zero		928


//--------------------- .nv.constant0._Z18vector_subtractionPKfS0_ifPf --------------------------
	.section	.nv.constant0._Z18vector_subtractionPKfS0_ifPf,"a",@progbits
	.sectionflags	@""
	.align	4
.nv.constant0._Z18vector_subtractionPKfS0_ifPf:
	.zero		928


//--------------------- .nv.constant0._Z15vector_additionPKfS0_ifPf --------------------------
	.section	.nv.constant0._Z15vector_additionPKfS0_ifPf,"a",@progbits
	.sectionflags	@""
	.align	4
.nv.constant0._Z15vector_additionPKfS0_ifPf:
	.zero		928


//--------------------- .nv.constant0._Z21matrix_vector_productPKfS0_iPf --------------------------
	.section	.nv.constant0._Z21matrix_vector_productPKfS0_iPf,"a",@progbits
	.sectionflags	@""
	.align	4
.nv.constant0._Z21matrix_vector_productPKfS0_iPf:
	.zero		928


//--------------------- .nv.constant0._Z21vector_vector_productPKfS0_iPf --------------------------
	.section	.nv.constant0._Z21vector_vector_productPKfS0_iPf,"a",@progbits
	.sectionflags	@""
	.align	4
.nv.constant0._Z21vector_vector_productPKfS0_iPf:
	.zero		928


//--------------------- SYMBOLS --------------------------

	.type		.nv.reservedSmem.offset0,@object
	.size		.nv.reservedSmem.offset0,0x4
